// auto-generated by cutlass_sweep.gemm — config: {"arch": "sm_90", "cluster_m": 1, "cluster_n": 1, "dtype": "e5m2", "dtype_b": "e5m2", "layout": "nt", "stages": 2, "tile_k": 128, "tile_m": 64, "tile_n": 128}
#include "cutlass/cutlass.h"
#include "cutlass/gemm/collective/collective_builder.hpp"
#include "cutlass/gemm/device/gemm_universal_adapter.h"
#include "cutlass/gemm/kernel/gemm_universal.hpp"
#include "cutlass/epilogue/collective/collective_builder.hpp"

using ElemA = cutlass::float_e5m2_t;
using ElemB = cutlass::float_e5m2_t;
using ElemCD = cutlass::float_e5m2_t;
using Acc  = float;
using TileShape    = cute::Shape<cute::_64, cute::_128, cute::_128>;
using ClusterShape = cute::Shape<cute::_1, cute::_1, cute::_1>;

using CollectiveEpilogue = typename cutlass::epilogue::collective::CollectiveBuilder<
    cutlass::arch::Sm90, cutlass::arch::OpClassTensorOp,
    TileShape, ClusterShape,
    cutlass::epilogue::collective::EpilogueTileAuto,
    Acc, Acc,
    ElemCD, cutlass::layout::RowMajor, 128 / cutlass::sizeof_bits<ElemCD>::value,
    ElemCD, cutlass::layout::RowMajor, 128 / cutlass::sizeof_bits<ElemCD>::value,
    cutlass::epilogue::collective::EpilogueScheduleAuto
  >::CollectiveOp;

using CollectiveMainloop = typename cutlass::gemm::collective::CollectiveBuilder<
    cutlass::arch::Sm90, cutlass::arch::OpClassTensorOp,
    ElemA, cutlass::layout::RowMajor, 128 / cutlass::sizeof_bits<ElemA>::value,
    ElemB, cutlass::layout::ColumnMajor, 128 / cutlass::sizeof_bits<ElemB>::value,
    Acc,
    TileShape, ClusterShape,
    cutlass::gemm::collective::StageCount<2>,
    cutlass::gemm::collective::KernelScheduleAuto
  >::CollectiveOp;

using GemmKernel = cutlass::gemm::kernel::GemmUniversal<
    cute::Shape<int,int,int,int>,
    CollectiveMainloop,
    CollectiveEpilogue
>;
using Gemm = cutlass::gemm::device::GemmUniversalAdapter<GemmKernel>;

// Force the device kernel symbol into the cubin without needing a host main.
auto* _anchor = &cutlass::device_kernel<GemmKernel>;


// ===== COMPILED SASS (sm_90a) =====

	.target	sm_90a

	.elftype	@"ET_EXEC"


//--------------------- .note.nv.tkinfo           --------------------------
	.section	.note.nv.tkinfo,"",@"SHT_NOTE"
	.sectionflags	@"SHF_NOTE_NV_TKINFO"
	.tkinfo
        /*0018*/ 	.word	0x00000002
        /*0030*/ 	.string	""
        /*0030*/ 	.string	"ptxas"
        /*0030*/ 	.string	"Cuda compilation tools, release 13.0, V13.0.88"
        /*0030*/ 	.string	"Build cuda_13.0.r13.0/compiler.36424714_0"
        /*0030*/ 	.string	"-arch sm_90a -m 64 "



//--------------------- .note.nv.cuinfo           --------------------------
	.section	.note.nv.cuinfo,"",@"SHT_NOTE"
	.sectionflags	@"SHF_NOTE_NV_CUINFO"
        /*0018*/ 	.short	0x0002
        /*001a*/ 	.short	0x005a
        /*001c*/ 	.short	0x0082
	.zero		2


//--------------------- .nv.info                  --------------------------
	.section	.nv.info,"",@"SHT_CUDA_INFO"
	.align	4


	//----- nvinfo : EIATTR_REGCOUNT
	.align		4
        /*0000*/ 	.byte	0x04, 0x2f
        /*0002*/ 	.short	(.L_12 - .L_11)
	.align		4
.L_11:
        /*0004*/ 	.word	index@(_ZN7cutlass13device_kernelINS_4gemm6kernel13GemmUniversalIN4cute5tupleIJiiiiEEENS1_10collective13CollectiveMmaINS1_37MainloopSm90TmaGmmaWarpSpecializedFP8ILi2ENS5_IJNS4_1CILi1EEESB_SB_EEENS1_32KernelTmaWarpSpecializedPingpongEEENS5_IJNSA_ILi64EEENSA_ILi128EEESG_EEENS_12float_e5m2_tENS5_IJlSB_lEEESI_SJ_NS4_8TiledMMAINS4_8MMA_AtomIJNS4_4SM904GMMA31MMA_64x128x32_F32E5M2E5M2_SS_TNILNSN_7ScaleInE1ELSP_1EEEEEENS4_6LayoutISC_NS5_IJNSA_ILi0EEEST_ST_EEEEENS5_IJNS4_10UnderscoreESW_SW_EEEEENS4_13SM90_TMA_LOADENS4_14ComposedLayoutINS4_7SwizzleILi3ELi4ELi3EEENS4_18smem_ptr_flag_bitsILi8EEENSS_INS5_IJNSA_ILi8EEESG_EEENS5_IJSG_SB_EEEEEEEvNS4_8identityESZ_S19_vS1A_EENS_8epilogue10collective6detail29Sm90TmaWarpSpecializedAdapterINS1D_15DefaultEpilogueISI_SJ_SJ_NS1C_6thread17LinearCombinationISI_Li1EffLNS1H_9ScaleType4KindE0ELNS_15FloatRoundStyleE2ESI_EENS1_15EpilogueDefaultEEEEEvvEEEEvNT_6ParamsE)
        /*0008*/ 	.word	0x000000a8


	//----- nvinfo : EIATTR_FRAME_SIZE
	.align		4
.L_12:
        /*000c*/ 	.byte	0x04, 0x11
        /*000e*/ 	.short	(.L_14 - .L_13)
	.align		4
.L_13:
        /*0010*/ 	.word	index@(_ZN7cutlass13device_kernelINS_4gemm6kernel13GemmUniversalIN4cute5tupleIJiiiiEEENS1_10collective13CollectiveMmaINS1_37MainloopSm90TmaGmmaWarpSpecializedFP8ILi2ENS5_IJNS4_1CILi1EEESB_SB_EEENS1_32KernelTmaWarpSpecializedPingpongEEENS5_IJNSA_ILi64EEENSA_ILi128EEESG_EEENS_12float_e5m2_tENS5_IJlSB_lEEESI_SJ_NS4_8TiledMMAINS4_8MMA_AtomIJNS4_4SM904GMMA31MMA_64x128x32_F32E5M2E5M2_SS_TNILNSN_7ScaleInE1ELSP_1EEEEEENS4_6LayoutISC_NS5_IJNSA_ILi0EEEST_ST_EEEEENS5_IJNS4_10UnderscoreESW_SW_EEEEENS4_13SM90_TMA_LOADENS4_14ComposedLayoutINS4_7SwizzleILi3ELi4ELi3EEENS4_18smem_ptr_flag_bitsILi8EEENSS_INS5_IJNSA_ILi8EEESG_EEENS5_IJSG_SB_EEEEEEEvNS4_8identityESZ_S19_vS1A_EENS_8epilogue10collective6detail29Sm90TmaWarpSpecializedAdapterINS1D_15DefaultEpilogueISI_SJ_SJ_NS1C_6thread17LinearCombinationISI_Li1EffLNS1H_9ScaleType4KindE0ELNS_15FloatRoundStyleE2ESI_EENS1_15EpilogueDefaultEEEEEvvEEEEvNT_6ParamsE)
        /*0014*/ 	.word	0x00000000


	//----- nvinfo : EIATTR_MIN_STACK_SIZE
	.align		4
.L_14:
        /*0018*/ 	.byte	0x04, 0x12
        /*001a*/ 	.short	(.L_16 - .L_15)
	.align		4
.L_15:
        /*001c*/ 	.word	index@(_ZN7cutlass13device_kernelINS_4gemm6kernel13GemmUniversalIN4cute5tupleIJiiiiEEENS1_10collective13CollectiveMmaINS1_37MainloopSm90TmaGmmaWarpSpecializedFP8ILi2ENS5_IJNS4_1CILi1EEESB_SB_EEENS1_32KernelTmaWarpSpecializedPingpongEEENS5_IJNSA_ILi64EEENSA_ILi128EEESG_EEENS_12float_e5m2_tENS5_IJlSB_lEEESI_SJ_NS4_8TiledMMAINS4_8MMA_AtomIJNS4_4SM904GMMA31MMA_64x128x32_F32E5M2E5M2_SS_TNILNSN_7ScaleInE1ELSP_1EEEEEENS4_6LayoutISC_NS5_IJNSA_ILi0EEEST_ST_EEEEENS5_IJNS4_10UnderscoreESW_SW_EEEEENS4_13SM90_TMA_LOADENS4_14ComposedLayoutINS4_7SwizzleILi3ELi4ELi3EEENS4_18smem_ptr_flag_bitsILi8EEENSS_INS5_IJNSA_ILi8EEESG_EEENS5_IJSG_SB_EEEEEEEvNS4_8identityESZ_S19_vS1A_EENS_8epilogue10collective6detail29Sm90TmaWarpSpecializedAdapterINS1D_15DefaultEpilogueISI_SJ_SJ_NS1C_6thread17LinearCombinationISI_Li1EffLNS1H_9ScaleType4KindE0ELNS_15FloatRoundStyleE2ESI_EENS1_15EpilogueDefaultEEEEEvvEEEEvNT_6ParamsE)
        /*0020*/ 	.word	0x00000000
.L_16:


//--------------------- .nv.compat                --------------------------
	.section	.nv.compat,"",@"SHT_CUDA_COMPAT_INFO"
	.align	4
        /*0000*/ 	.byte	0x02, 0x09, 0x01, 0x00, 0x02, 0x02, 0x04, 0x00, 0x02, 0x05, 0x05, 0x00, 0x03, 0x07, 0x01, 0x01
        /*0010*/ 	.byte	0x02, 0x03, 0x01, 0x00, 0x02, 0x06, 0x01, 0x00, 0x04, 0x0b, 0x08, 0x00, 0x00, 0x00, 0x00, 0x00
        /*0020*/ 	.byte	0x00, 0x00, 0x00, 0x00


//--------------------- .nv.info._ZN7cutlass13device_kernelINS_4gemm6kernel13GemmUniversalIN4cute5tupleIJiiiiEEENS1_10collective13CollectiveMmaINS1_37MainloopSm90TmaGmmaWarpSpecializedFP8ILi2ENS5_IJNS4_1CILi1EEESB_SB_EEENS1_32KernelTmaWarpSpecializedPingpongEEENS5_IJNSA_ILi64EEENSA_ILi128EEESG_EEENS_12float_e5m2_tENS5_IJlSB_lEEESI_SJ_NS4_8TiledMMAINS4_8MMA_AtomIJNS4_4SM904GMMA31MMA_64x128x32_F32E5M2E5M2_SS_TNILNSN_7ScaleInE1ELSP_1EEEEEENS4_6LayoutISC_NS5_IJNSA_ILi0EEEST_ST_EEEEENS5_IJNS4_10UnderscoreESW_SW_EEEEENS4_13SM90_TMA_LOADENS4_14ComposedLayoutINS4_7SwizzleILi3ELi4ELi3EEENS4_18smem_ptr_flag_bitsILi8EEENSS_INS5_IJNSA_ILi8EEESG_EEENS5_IJSG_SB_EEEEEEEvNS4_8identityESZ_S19_vS1A_EENS_8epilogue10collective6detail29Sm90TmaWarpSpecializedAdapterINS1D_15DefaultEpilogueISI_SJ_SJ_NS1C_6thread17LinearCombinationISI_Li1EffLNS1H_9ScaleType4KindE0ELNS_15FloatRoundStyleE2ESI_EENS1_15EpilogueDefaultEEEEEvvEEEEvNT_6ParamsE --------------------------
	.section	.nv.info._ZN7cutlass13device_kernelINS_4gemm6kernel13GemmUniversalIN4cute5tupleIJiiiiEEENS1_10collective13CollectiveMmaINS1_37MainloopSm90TmaGmmaWarpSpecializedFP8ILi2ENS5_IJNS4_1CILi1EEESB_SB_EEENS1_32KernelTmaWarpSpecializedPingpongEEENS5_IJNSA_ILi64EEENSA_ILi128EEESG_EEENS_12float_e5m2_tENS5_IJlSB_lEEESI_SJ_NS4_8TiledMMAINS4_8MMA_AtomIJNS4_4SM904GMMA31MMA_64x128x32_F32E5M2E5M2_SS_TNILNSN_7ScaleInE1ELSP_1EEEEEENS4_6LayoutISC_NS5_IJNSA_ILi0EEEST_ST_EEEEENS5_IJNS4_10UnderscoreESW_SW_EEEEENS4_13SM90_TMA_LOADENS4_14ComposedLayoutINS4_7SwizzleILi3ELi4ELi3EEENS4_18smem_ptr_flag_bitsILi8EEENSS_INS5_IJNSA_ILi8EEESG_EEENS5_IJSG_SB_EEEEEEEvNS4_8identityESZ_S19_vS1A_EENS_8epilogue10collective6detail29Sm90TmaWarpSpecializedAdapterINS1D_15DefaultEpilogueISI_SJ_SJ_NS1C_6thread17LinearCombinationISI_Li1EffLNS1H_9ScaleType4KindE0ELNS_15FloatRoundStyleE2ESI_EENS1_15EpilogueDefaultEEEEEvvEEEEvNT_6ParamsE,"",@"SHT_CUDA_INFO"
	.sectionflags	@""
	.align	4


	//----- nvinfo : EIATTR_CUDA_API_VERSION
	.align		4
        /*0000*/ 	.byte	0x04, 0x37
        /*0002*/ 	.short	(.L_18 - .L_17)
.L_17:
        /*0004*/ 	.word	0x00000082


	//----- nvinfo : EIATTR_KPARAM_INFO
	.align		4
.L_18:
        /*0008*/ 	.byte	0x04, 0x17
        /*000a*/ 	.short	(.L_20 - .L_19)
.L_19:
        /*000c*/ 	.word	0x00000000
        /*0010*/ 	.short	0x0000
        /*0012*/ 	.short	0x0070
        /*0014*/ 	.byte	0x00, 0xf0, 0x01, 0x10


	//----- nvinfo : EIATTR_SPARSE_MMA_MASK
	.align		4
.L_20:
        /*0018*/ 	.byte	0x03, 0x50
        /*001a*/ 	.short	0x0000


	//----- nvinfo : EIATTR_MAXREG_COUNT
	.align		4
        /*001c*/ 	.byte	0x03, 0x1b
        /*001e*/ 	.short	0x00a8


	//----- nvinfo : EIATTR_NUM_BARRIERS
	.align		4
        /*0020*/ 	.byte	0x02, 0x4c
        /*0022*/ 	.byte	0x01
	.zero		1


	//----- nvinfo : EIATTR_MERCURY_ISA_VERSION
	.align		4
        /*0024*/ 	.byte	0x03, 0x5f
        /*0026*/ 	.short	0x0101


	//----- nvinfo : EIATTR_INT_WARP_WIDE_INSTR_OFFSETS
	.align		4
        /*0028*/ 	.byte	0x04, 0x31
        /*002a*/ 	.short	(.L_22 - .L_21)


	//   ....[0]....
.L_21:
        /*002c*/ 	.word	0x00000430


	//   ....[1]....
        /*0030*/ 	.word	0x00000450


	//   ....[2]....
        /*0034*/ 	.word	0x000004d0


	//   ....[3]....
        /*0038*/ 	.word	0x000004e0


	//   ....[4]....
        /*003c*/ 	.word	0x000004f0


	//   ....[5]....
        /*0040*/ 	.word	0x00000510


	//   ....[6]....
        /*0044*/ 	.word	0x00000570


	//   ....[7]....
        /*0048*/ 	.word	0x00000590


	//----- nvinfo : EIATTR_COOP_GROUP_MASK_REGIDS
	.align		4
.L_22:
        /*004c*/ 	.byte	0x04, 0x29
        /*004e*/ 	.short	(.L_24 - .L_23)


	//   ....[0]....
.L_23:
        /*0050*/ 	.word	0xffffffff


	//   ....[1]....
        /*0054*/ 	.word	0xffffffff


	//   ....[2]....
        /*0058*/ 	.word	0xffffffff


	//   ....[3]....
        /*005c*/ 	.word	0xffffffff


	//   ....[4]....
        /*0060*/ 	.word	0xffffffff


	//   ....[5]....
        /*0064*/ 	.word	0xffffffff


	//----- nvinfo : EIATTR_COOP_GROUP_INSTR_OFFSETS
	.align		4
.L_24:
        /*0068*/ 	.byte	0x04, 0x28
        /*006a*/ 	.short	(.L_26 - .L_25)


	//   ....[0]....
.L_25:
        /*006c*/ 	.word	0x00000050


	//   ....[1]....
        /*0070*/ 	.word	0x00000080


	//   ....[2]....
        /*0074*/ 	.word	0x00000180


	//   ....[3]....
        /*0078*/ 	.word	0x00000350


	//   ....[4]....
        /*007c*/ 	.word	0x00000390


	//   ....[5]....
        /*0080*/ 	.word	0x000003d0


	//----- nvinfo : EIATTR_REG_RECONFIG
	.align		4
.L_26:
        /*0084*/ 	.byte	0x01, 0x54
	.zero		2


	//----- nvinfo : EIATTR_MBARRIER_INSTR_OFFSETS
	.align		4
        /*0088*/ 	.byte	0x04, 0x39
        /*008a*/ 	.short	(.L_28 - .L_27)


	//   ....[0]....
.L_27:
        /*008c*/ 	.word	0x00000300
        /*0090*/ 	.word	0x000000ff
        /*0094*/ 	.word	0x00000000
        /*0098*/ 	.short	0x0100
        /*009a*/ 	.byte	0x09
	.zero		1


	//   ....[1]....
        /*009c*/ 	.word	0x00000310
        /*00a0*/ 	.word	0x000000ff
        /*00a4*/ 	.word	0x00000010
        /*00a8*/ 	.short	0x0100
        /*00aa*/ 	.byte	0x09
	.zero		1


	//   ....[2]....
        /*00ac*/ 	.word	0x00000320
        /*00b0*/ 	.word	0x000000ff
        /*00b4*/ 	.word	0x00000008
        /*00b8*/ 	.short	0x0100
        /*00ba*/ 	.byte	0x09
	.zero		1


	//   ....[3]....
        /*00bc*/ 	.word	0x00000330
        /*00c0*/ 	.word	0x000000ff
        /*00c4*/ 	.word	0x00000018
        /*00c8*/ 	.short	0x0100
        /*00ca*/ 	.byte	0x09
	.zero		1


	//   ....[4]....
        /*00cc*/ 	.word	0x000005b0
        /*00d0*/ 	.word	0x000000ff
        /*00d4*/ 	.word	0x00000050
        /*00d8*/ 	.short	0x0100
        /*00da*/ 	.byte	0x09
	.zero		1


	//   ....[5]....
        /*00dc*/ 	.word	0x000005c0
        /*00e0*/ 	.word	0x000000ff
        /*00e4*/ 	.word	0x00000058
        /*00e8*/ 	.short	0x0100
        /*00ea*/ 	.byte	0x09
	.zero		1


	//   ....[6]....
        /*00ec*/ 	.word	0x00000600
        /*00f0*/ 	.word	0x000000ff
        /*00f4*/ 	.word	0x00000030
        /*00f8*/ 	.short	0x0100
        /*00fa*/ 	.byte	0x0a
	.zero		1


	//   ....[7]....
        /*00fc*/ 	.word	0x00000620
        /*0100*/ 	.word	0x000000ff
        /*0104*/ 	.word	0x00000038
        /*0108*/ 	.short	0x0100
        /*010a*/ 	.byte	0x0a
	.zero		1


	//   ....[8]....
        /*010c*/ 	.word	0x00000630
        /*0110*/ 	.word	0x000000ff
        /*0114*/ 	.word	0x00000040
        /*0118*/ 	.short	0x0100
        /*011a*/ 	.byte	0x0a
	.zero		1


	//   ....[9]....
        /*011c*/ 	.word	0x00000640
        /*0120*/ 	.word	0x000000ff
        /*0124*/ 	.word	0x00000048
        /*0128*/ 	.short	0x0100
        /*012a*/ 	.byte	0x0a
	.zero		1


	//   ....[10]....
        /*012c*/ 	.word	0x000014d0
        /*0130*/ 	.word	0x0000000d
        /*0134*/ 	.word	0xfffffff8
        /*0138*/ 	.short	0x010a
        /*013a*/ 	.byte	0x3f
	.zero		1


	//   ....[11]....
        /*013c*/ 	.word	0x000019b0
        /*0140*/ 	.word	0x000000ff
        /*0144*/ 	.word	0x00000000
        /*0148*/ 	.short	0x010a
        /*014a*/ 	.byte	0x04
	.zero		1


	//   ....[12]....
        /*014c*/ 	.word	0x000019f0
        /*0150*/ 	.word	0x000000ff
        /*0154*/ 	.word	0x00000000
        /*0158*/ 	.short	0x010a
        /*015a*/ 	.byte	0x04
	.zero		1


	//   ....[13]....
        /*015c*/ 	.word	0x000023b0
        /*0160*/ 	.word	0x000000ff
        /*0164*/ 	.word	0x00000000
        /*0168*/ 	.short	0x010a
        /*016a*/ 	.byte	0x10
	.zero		1


	//   ....[14]....
        /*016c*/ 	.word	0x000023f0
        /*0170*/ 	.word	0x000000ff
        /*0174*/ 	.word	0x00000000
        /*0178*/ 	.short	0x010a
        /*017a*/ 	.byte	0x10
	.zero		1


	//   ....[15]....
        /*017c*/ 	.word	0x00002b20
        /*0180*/ 	.word	0x000000ff
        /*0184*/ 	.word	0x00000000
        /*0188*/ 	.short	0x0101
        /*018a*/ 	.byte	0x06
	.zero		1


	//   ....[16]....
        /*018c*/ 	.word	0x00003070
        /*0190*/ 	.word	0x00000091
        /*0194*/ 	.word	0x00000000
        /*0198*/ 	.short	0x0101
        /*019a*/ 	.byte	0x1c
	.zero		1


	//   ....[17]....
        /*019c*/ 	.word	0x00003170
        /*01a0*/ 	.word	0x000000ff
        /*01a4*/ 	.word	0x00000000
        /*01a8*/ 	.short	0x0101
        /*01aa*/ 	.byte	0x04
	.zero		1


	//   ....[18]....
        /*01ac*/ 	.word	0x00003220
        /*01b0*/ 	.word	0x0000000d
        /*01b4*/ 	.word	0x00000008
        /*01b8*/ 	.short	0x010a
        /*01ba*/ 	.byte	0x3f
	.zero		1


	//   ....[19]....
        /*01bc*/ 	.word	0x00007ab0
        /*01c0*/ 	.word	0x0000000e
        /*01c4*/ 	.word	0x00000000
        /*01c8*/ 	.short	0x0101
        /*01ca*/ 	.byte	0x1c
	.zero		1


	//   ....[20]....
        /*01cc*/ 	.word	0x00008480
        /*01d0*/ 	.word	0x0000000d
        /*01d4*/ 	.word	0x00000010
        /*01d8*/ 	.short	0x010a
        /*01da*/ 	.byte	0x3f
	.zero		1


	//   ....[21]....
        /*01dc*/ 	.word	0x00008810
        /*01e0*/ 	.word	0x00000004
        /*01e4*/ 	.word	0x00000058
        /*01e8*/ 	.short	0x0101
        /*01ea*/ 	.byte	0x3f
	.zero		1


	//   ....[22]....
        /*01ec*/ 	.word	0x00008f80
        /*01f0*/ 	.word	0x00000005
        /*01f4*/ 	.word	0x00000000
        /*01f8*/ 	.short	0x010a
        /*01fa*/ 	.byte	0x3f
	.zero		1


	//   ....[23]....
        /*01fc*/ 	.word	0x00009000
        /*0200*/ 	.word	0x0000000b
        /*0204*/ 	.word	0x00000000
        /*0208*/ 	.short	0x010a
        /*020a*/ 	.byte	0x3f
	.zero		1


	//   ....[24]....
        /*020c*/ 	.word	0x00009060
        /*0210*/ 	.word	0x0000000d
        /*0214*/ 	.word	0xfffffff8
        /*0218*/ 	.short	0x010a
        /*021a*/ 	.byte	0x3f
	.zero		1


	//   ....[25]....
        /*021c*/ 	.word	0x000090c0
        /*0220*/ 	.word	0x0000000b
        /*0224*/ 	.word	0x00000000
        /*0228*/ 	.short	0x010a
        /*022a*/ 	.byte	0x3f
	.zero		1


	//   ....[26]....
        /*022c*/ 	.word	0x00009120
        /*0230*/ 	.word	0x00000092
        /*0234*/ 	.word	0x00000000
        /*0238*/ 	.short	0x010a
        /*023a*/ 	.byte	0x3f
	.zero		1


	//   ....[27]....
        /*023c*/ 	.word	0x00009170
        /*0240*/ 	.word	0x0000000d
        /*0244*/ 	.word	0x00000008
        /*0248*/ 	.short	0x010a
        /*024a*/ 	.byte	0x3f
	.zero		1


	//   ....[28]....
        /*024c*/ 	.word	0x00009240
        /*0250*/ 	.word	0x0000000d
        /*0254*/ 	.word	0x00000010
        /*0258*/ 	.short	0x010a
        /*025a*/ 	.byte	0x3f
	.zero		1


	//   ....[29]....
        /*025c*/ 	.word	0x00009320
        /*0260*/ 	.word	0x00000005
        /*0264*/ 	.word	0x00000000
        /*0268*/ 	.short	0x010a
        /*026a*/ 	.byte	0x3f
	.zero		1


	//----- nvinfo : EIATTR_NUM_MBARRIERS
	.align		4
.L_28:
        /*026c*/ 	.byte	0x03, 0x38
        /*026e*/ 	.short	0x000a


	//----- nvinfo : EIATTR_EXIT_INSTR_OFFSETS
	.align		4
        /*0270*/ 	.byte	0x04, 0x1c
        /*0272*/ 	.short	(.L_30 - .L_29)


	//   ....[0]....
.L_29:
        /*0274*/ 	.word	0x000011c0


	//   ....[1]....
        /*0278*/ 	.word	0x00001220


	//   ....[2]....
        /*027c*/ 	.word	0x000081b0


	//   ....[3]....
        /*0280*/ 	.word	0x000081e0


	//   ....[4]....
        /*0284*/ 	.word	0x00009050


	//----- nvinfo : EIATTR_MAX_THREADS
	.align		4
.L_30:
        /*0288*/ 	.byte	0x04, 0x05
        /*028a*/ 	.short	(.L_32 - .L_31)
.L_31:
        /*028c*/ 	.word	0x00000180
        /*0290*/ 	.word	0x00000001
        /*0294*/ 	.word	0x00000001


	//----- nvinfo : EIATTR_CRS_STACK_SIZE
	.align		4
.L_32:
        /*0298*/ 	.byte	0x04, 0x1e
        /*029a*/ 	.short	(.L_34 - .L_33)
.L_33:
        /*029c*/ 	.word	0x00000000


	//----- nvinfo : EIATTR_CBANK_PARAM_SIZE
	.align		4
.L_34:
        /*02a0*/ 	.byte	0x03, 0x19
        /*02a2*/ 	.short	0x0470


	//----- nvinfo : EIATTR_PARAM_CBANK
	.align		4
        /*02a4*/ 	.byte	0x04, 0x0a
        /*02a6*/ 	.short	(.L_36 - .L_35)
	.align		4
.L_35:
        /*02a8*/ 	.word	index@(.nv.constant0._ZN7cutlass13device_kernelINS_4gemm6kernel13GemmUniversalIN4cute5tupleIJiiiiEEENS1_10collective13CollectiveMmaINS1_37MainloopSm90TmaGmmaWarpSpecializedFP8ILi2ENS5_IJNS4_1CILi1EEESB_SB_EEENS1_32KernelTmaWarpSpecializedPingpongEEENS5_IJNSA_ILi64EEENSA_ILi128EEESG_EEENS_12float_e5m2_tENS5_IJlSB_lEEESI_SJ_NS4_8TiledMMAINS4_8MMA_AtomIJNS4_4SM904GMMA31MMA_64x128x32_F32E5M2E5M2_SS_TNILNSN_7ScaleInE1ELSP_1EEEEEENS4_6LayoutISC_NS5_IJNSA_ILi0EEEST_ST_EEEEENS5_IJNS4_10UnderscoreESW_SW_EEEEENS4_13SM90_TMA_LOADENS4_14ComposedLayoutINS4_7SwizzleILi3ELi4ELi3EEENS4_18smem_ptr_flag_bitsILi8EEENSS_INS5_IJNSA_ILi8EEESG_EEENS5_IJSG_SB_EEEEEEEvNS4_8identityESZ_S19_vS1A_EENS_8epilogue10collective6detail29Sm90TmaWarpSpecializedAdapterINS1D_15DefaultEpilogueISI_SJ_SJ_NS1C_6thread17LinearCombinationISI_Li1EffLNS1H_9ScaleType4KindE0ELNS_15FloatRoundStyleE2ESI_EENS1_15EpilogueDefaultEEEEEvvEEEEvNT_6ParamsE)
        /*02ac*/ 	.short	0x0210
        /*02ae*/ 	.short	0x0470


	//----- nvinfo : EIATTR_SW_WAR
	.align		4
.L_36:
        /*02b0*/ 	.byte	0x04, 0x36
        /*02b2*/ 	.short	(.L_38 - .L_37)
.L_37:
        /*02b4*/ 	.word	0x00000008
.L_38:


//--------------------- .nv.callgraph             --------------------------
	.section	.nv.callgraph,"",@"SHT_CUDA_CALLGRAPH"
	.align	4
	.sectionentsize	8
	.align		4
        /*0000*/ 	.word	0x00000000
	.align		4
        /*0004*/ 	.word	0xffffffff
	.align		4
        /*0008*/ 	.word	0x00000000
	.align		4
        /*000c*/ 	.word	0xfffffffe
	.align		4
        /*0010*/ 	.word	0x00000000
	.align		4
        /*0014*/ 	.word	0xfffffffd
	.align		4
        /*0018*/ 	.word	0x00000000
	.align		4
        /*001c*/ 	.word	0xfffffffc


//--------------------- .nv.constant4             --------------------------
	.section	.nv.constant4,"a",@progbits
	.align	8
	.align		8
.nv.constant4:
        /*0000*/ 	.dword	_ZN40_INTERNAL_cc83ba40_4_k_cu_624fe551_196104cuda3std3__45__cpo5beginE
	.align		8
        /*0008*/ 	.dword	_ZN40_INTERNAL_cc83ba40_4_k_cu_624fe551_196104cuda3std3__45__cpo3endE
	.align		8
        /*0010*/ 	.dword	_ZN40_INTERNAL_cc83ba40_4_k_cu_624fe551_196104cuda3std3__45__cpo6cbeginE
	.align		8
        /*0018*/ 	.dword	_ZN40_INTERNAL_cc83ba40_4_k_cu_624fe551_196104cuda3std3__45__cpo4cendE
	.align		8
        /*0020*/ 	.dword	_ZN40_INTERNAL_cc83ba40_4_k_cu_624fe551_196104cuda3std3__442_GLOBAL__N__cc83ba40_4_k_cu_624fe551_196106ignoreE
	.align		8
        /*0028*/ 	.dword	_ZN40_INTERNAL_cc83ba40_4_k_cu_624fe551_196104cuda3std3__419piecewise_constructE
	.align		8
        /*0030*/ 	.dword	_ZN40_INTERNAL_cc83ba40_4_k_cu_624fe551_196104cuda3std3__48in_placeE
	.align		8
        /*0038*/ 	.dword	_ZN40_INTERNAL_cc83ba40_4_k_cu_624fe551_196104cuda3std6ranges3__45__cpo4swapE
	.align		8
        /*0040*/ 	.dword	_ZN40_INTERNAL_cc83ba40_4_k_cu_624fe551_196104cuda3std6ranges3__45__cpo9iter_moveE
	.align		8
        /*0048*/ 	.dword	_ZN40_INTERNAL_cc83ba40_4_k_cu_624fe551_196104cute7productE
	.align		8
        /*0050*/ 	.dword	_ZN40_INTERNAL_cc83ba40_4_k_cu_624fe551_196104cute1_E


//--------------------- .text._ZN7cutlass13device_kernelINS_4gemm6kernel13GemmUniversalIN4cute5tupleIJiiiiEEENS1_10collective13CollectiveMmaINS1_37MainloopSm90TmaGmmaWarpSpecializedFP8ILi2ENS5_IJNS4_1CILi1EEESB_SB_EEENS1_32KernelTmaWarpSpecializedPingpongEEENS5_IJNSA_ILi64EEENSA_ILi128EEESG_EEENS_12float_e5m2_tENS5_IJlSB_lEEESI_SJ_NS4_8TiledMMAINS4_8MMA_AtomIJNS4_4SM904GMMA31MMA_64x128x32_F32E5M2E5M2_SS_TNILNSN_7ScaleInE1ELSP_1EEEEEENS4_6LayoutISC_NS5_IJNSA_ILi0EEEST_ST_EEEEENS5_IJNS4_10UnderscoreESW_SW_EEEEENS4_13SM90_TMA_LOADENS4_14ComposedLayoutINS4_7SwizzleILi3ELi4ELi3EEENS4_18smem_ptr_flag_bitsILi8EEENSS_INS5_IJNSA_ILi8EEESG_EEENS5_IJSG_SB_EEEEEEEvNS4_8identityESZ_S19_vS1A_EENS_8epilogue10collective6detail29Sm90TmaWarpSpecializedAdapterINS1D_15DefaultEpilogueISI_SJ_SJ_NS1C_6thread17LinearCombinationISI_Li1EffLNS1H_9ScaleType4KindE0ELNS_15FloatRoundStyleE2ESI_EENS1_15EpilogueDefaultEEEEEvvEEEEvNT_6ParamsE --------------------------
	.section	.text._ZN7cutlass13device_kernelINS_4gemm6kernel13GemmUniversalIN4cute5tupleIJiiiiEEENS1_10collective13CollectiveMmaINS1_37MainloopSm90TmaGmmaWarpSpecializedFP8ILi2ENS5_IJNS4_1CILi1EEESB_SB_EEENS1_32KernelTmaWarpSpecializedPingpongEEENS5_IJNSA_ILi64EEENSA_ILi128EEESG_EEENS_12float_e5m2_tENS5_IJlSB_lEEESI_SJ_NS4_8TiledMMAINS4_8MMA_AtomIJNS4_4SM904GMMA31MMA_64x128x32_F32E5M2E5M2_SS_TNILNSN_7ScaleInE1ELSP_1EEEEEENS4_6LayoutISC_NS5_IJNSA_ILi0EEEST_ST_EEEEENS5_IJNS4_10UnderscoreESW_SW_EEEEENS4_13SM90_TMA_LOADENS4_14ComposedLayoutINS4_7SwizzleILi3ELi4ELi3EEENS4_18smem_ptr_flag_bitsILi8EEENSS_INS5_IJNSA_ILi8EEESG_EEENS5_IJSG_SB_EEEEEEEvNS4_8identityESZ_S19_vS1A_EENS_8epilogue10collective6detail29Sm90TmaWarpSpecializedAdapterINS1D_15DefaultEpilogueISI_SJ_SJ_NS1C_6thread17LinearCombinationISI_Li1EffLNS1H_9ScaleType4KindE0ELNS_15FloatRoundStyleE2ESI_EENS1_15EpilogueDefaultEEEEEvvEEEEvNT_6ParamsE,"ax",@progbits
	.align	128
.text._ZN7cutlass13device_kernelINS_4gemm6kernel13GemmUniversalIN4cute5tupleIJiiiiEEENS1_10collective13CollectiveMmaINS1_37MainloopSm90TmaGmmaWarpSpecializedFP8ILi2ENS5_IJNS4_1CILi1EEESB_SB_EEENS1_32KernelTmaWarpSpecializedPingpongEEENS5_IJNSA_ILi64EEENSA_ILi128EEESG_EEENS_12float_e5m2_tENS5_IJlSB_lEEESI_SJ_NS4_8TiledMMAINS4_8MMA_AtomIJNS4_4SM904GMMA31MMA_64x128x32_F32E5M2E5M2_SS_TNILNSN_7ScaleInE1ELSP_1EEEEEENS4_6LayoutISC_NS5_IJNSA_ILi0EEEST_ST_EEEEENS5_IJNS4_10UnderscoreESW_SW_EEEEENS4_13SM90_TMA_LOADENS4_14ComposedLayoutINS4_7SwizzleILi3ELi4ELi3EEENS4_18smem_ptr_flag_bitsILi8EEENSS_INS5_IJNSA_ILi8EEESG_EEENS5_IJSG_SB_EEEEEEEvNS4_8identityESZ_S19_vS1A_EENS_8epilogue10collective6detail29Sm90TmaWarpSpecializedAdapterINS1D_15DefaultEpilogueISI_SJ_SJ_NS1C_6thread17LinearCombinationISI_Li1EffLNS1H_9ScaleType4KindE0ELNS_15FloatRoundStyleE2ESI_EENS1_15EpilogueDefaultEEEEEvvEEEEvNT_6ParamsE:
        .type           _ZN7cutlass13device_kernelINS_4gemm6kernel13GemmUniversalIN4cute5tupleIJiiiiEEENS1_10collective13CollectiveMmaINS1_37MainloopSm90TmaGmmaWarpSpecializedFP8ILi2ENS5_IJNS4_1CILi1EEESB_SB_EEENS1_32KernelTmaWarpSpecializedPingpongEEENS5_IJNSA_ILi64EEENSA_ILi128EEESG_EEENS_12float_e5m2_tENS5_IJlSB_lEEESI_SJ_NS4_8TiledMMAINS4_8MMA_AtomIJNS4_4SM904GMMA31MMA_64x128x32_F32E5M2E5M2_SS_TNILNSN_7ScaleInE1ELSP_1EEEEEENS4_6LayoutISC_NS5_IJNSA_ILi0EEEST_ST_EEEEENS5_IJNS4_10UnderscoreESW_SW_EEEEENS4_13SM90_TMA_LOADENS4_14ComposedLayoutINS4_7SwizzleILi3ELi4ELi3EEENS4_18smem_ptr_flag_bitsILi8EEENSS_INS5_IJNSA_ILi8EEESG_EEENS5_IJSG_SB_EEEEEEEvNS4_8identityESZ_S19_vS1A_EENS_8epilogue10collective6detail29Sm90TmaWarpSpecializedAdapterINS1D_15DefaultEpilogueISI_SJ_SJ_NS1C_6thread17LinearCombinationISI_Li1EffLNS1H_9ScaleType4KindE0ELNS_15FloatRoundStyleE2ESI_EENS1_15EpilogueDefaultEEEEEvvEEEEvNT_6ParamsE,@function
        .size           _ZN7cutlass13device_kernelINS_4gemm6kernel13GemmUniversalIN4cute5tupleIJiiiiEEENS1_10collective13CollectiveMmaINS1_37MainloopSm90TmaGmmaWarpSpecializedFP8ILi2ENS5_IJNS4_1CILi1EEESB_SB_EEENS1_32KernelTmaWarpSpecializedPingpongEEENS5_IJNSA_ILi64EEENSA_ILi128EEESG_EEENS_12float_e5m2_tENS5_IJlSB_lEEESI_SJ_NS4_8TiledMMAINS4_8MMA_AtomIJNS4_4SM904GMMA31MMA_64x128x32_F32E5M2E5M2_SS_TNILNSN_7ScaleInE1ELSP_1EEEEEENS4_6LayoutISC_NS5_IJNSA_ILi0EEEST_ST_EEEEENS5_IJNS4_10UnderscoreESW_SW_EEEEENS4_13SM90_TMA_LOADENS4_14ComposedLayoutINS4_7SwizzleILi3ELi4ELi3EEENS4_18smem_ptr_flag_bitsILi8EEENSS_INS5_IJNSA_ILi8EEESG_EEENS5_IJSG_SB_EEEEEEEvNS4_8identityESZ_S19_vS1A_EENS_8epilogue10collective6detail29Sm90TmaWarpSpecializedAdapterINS1D_15DefaultEpilogueISI_SJ_SJ_NS1C_6thread17LinearCombinationISI_Li1EffLNS1H_9ScaleType4KindE0ELNS_15FloatRoundStyleE2ESI_EENS1_15EpilogueDefaultEEEEEvvEEEEvNT_6ParamsE,(.L_x_199 - _ZN7cutlass13device_kernelINS_4gemm6kernel13GemmUniversalIN4cute5tupleIJiiiiEEENS1_10collective13CollectiveMmaINS1_37MainloopSm90TmaGmmaWarpSpecializedFP8ILi2ENS5_IJNS4_1CILi1EEESB_SB_EEENS1_32KernelTmaWarpSpecializedPingpongEEENS5_IJNSA_ILi64EEENSA_ILi128EEESG_EEENS_12float_e5m2_tENS5_IJlSB_lEEESI_SJ_NS4_8TiledMMAINS4_8MMA_AtomIJNS4_4SM904GMMA31MMA_64x128x32_F32E5M2E5M2_SS_TNILNSN_7ScaleInE1ELSP_1EEEEEENS4_6LayoutISC_NS5_IJNSA_ILi0EEEST_ST_EEEEENS5_IJNS4_10UnderscoreESW_SW_EEEEENS4_13SM90_TMA_LOADENS4_14ComposedLayoutINS4_7SwizzleILi3ELi4ELi3EEENS4_18smem_ptr_flag_bitsILi8EEENSS_INS5_IJNSA_ILi8EEESG_EEENS5_IJSG_SB_EEEEEEEvNS4_8identityESZ_S19_vS1A_EENS_8epilogue10collective6detail29Sm90TmaWarpSpecializedAdapterINS1D_15DefaultEpilogueISI_SJ_SJ_NS1C_6thread17LinearCombinationISI_Li1EffLNS1H_9ScaleType4KindE0ELNS_15FloatRoundStyleE2ESI_EENS1_15EpilogueDefaultEEEEEvvEEEEvNT_6ParamsE)
        .other          _ZN7cutlass13device_kernelINS_4gemm6kernel13GemmUniversalIN4cute5tupleIJiiiiEEENS1_10collective13CollectiveMmaINS1_37MainloopSm90TmaGmmaWarpSpecializedFP8ILi2ENS5_IJNS4_1CILi1EEESB_SB_EEENS1_32KernelTmaWarpSpecializedPingpongEEENS5_IJNSA_ILi64EEENSA_ILi128EEESG_EEENS_12float_e5m2_tENS5_IJlSB_lEEESI_SJ_NS4_8TiledMMAINS4_8MMA_AtomIJNS4_4SM904GMMA31MMA_64x128x32_F32E5M2E5M2_SS_TNILNSN_7ScaleInE1ELSP_1EEEEEENS4_6LayoutISC_NS5_IJNSA_ILi0EEEST_ST_EEEEENS5_IJNS4_10UnderscoreESW_SW_EEEEENS4_13SM90_TMA_LOADENS4_14ComposedLayoutINS4_7SwizzleILi3ELi4ELi3EEENS4_18smem_ptr_flag_bitsILi8EEENSS_INS5_IJNSA_ILi8EEESG_EEENS5_IJSG_SB_EEEEEEEvNS4_8identityESZ_S19_vS1A_EENS_8epilogue10collective6detail29Sm90TmaWarpSpecializedAdapterINS1D_15DefaultEpilogueISI_SJ_SJ_NS1C_6thread17LinearCombinationISI_Li1EffLNS1H_9ScaleType4KindE0ELNS_15FloatRoundStyleE2ESI_EENS1_15EpilogueDefaultEEEEEvvEEEEvNT_6ParamsE,@"STO_CUDA_ENTRY STV_DEFAULT"
_ZN7cutlass13device_kernelINS_4gemm6kernel13GemmUniversalIN4cute5tupleIJiiiiEEENS1_10collective13CollectiveMmaINS1_37MainloopSm90TmaGmmaWarpSpecializedFP8ILi2ENS5_IJNS4_1CILi1EEESB_SB_EEENS1_32KernelTmaWarpSpecializedPingpongEEENS5_IJNSA_ILi64EEENSA_ILi128EEESG_EEENS_12float_e5m2_tENS5_IJlSB_lEEESI_SJ_NS4_8TiledMMAINS4_8MMA_AtomIJNS4_4SM904GMMA31MMA_64x128x32_F32E5M2E5M2_SS_TNILNSN_7ScaleInE1ELSP_1EEEEEENS4_6LayoutISC_NS5_IJNSA_ILi0EEEST_ST_EEEEENS5_IJNS4_10UnderscoreESW_SW_EEEEENS4_13SM90_TMA_LOADENS4_14ComposedLayoutINS4_7SwizzleILi3ELi4ELi3EEENS4_18smem_ptr_flag_bitsILi8EEENSS_INS5_IJNSA_ILi8EEESG_EEENS5_IJSG_SB_EEEEEEEvNS4_8identityESZ_S19_vS1A_EENS_8epilogue10collective6detail29Sm90TmaWarpSpecializedAdapterINS1D_15DefaultEpilogueISI_SJ_SJ_NS1C_6thread17LinearCombinationISI_Li1EffLNS1H_9ScaleType4KindE0ELNS_15FloatRoundStyleE2ESI_EENS1_15EpilogueDefaultEEEEEvvEEEEvNT_6ParamsE:
[----:B------:R-:W-:Y:S01]  /*0000*/  LDC R1, c[0x0][0x28] ;  /* 0x00000a00ff017b82 */ /* 0x000fe20000000800 */
[----:B------:R-:W0:Y:S01]  /*0010*/  S2R R8, SR_TID.X ;  /* 0x0000000000087919 */ /* 0x000e220000002100 */
[----:B------:R-:W-:Y:S01]  /*0020*/  ELECT P0, URZ, PT ;  /* 0x00000000003f782f */ /* 0x000fe20003800000 */
[----:B------:R-:W-:Y:S01]  /*0030*/  BSSY B0, `(.L_x_0) ;  /* 0x0000014000007945 */ /* 0x000fe20003800000 */
[----:B0-----:R-:W-:-:S05]  /*0040*/  SHF.R.U32.HI R0, RZ, 0x5, R8 ;  /* 0x00000005ff007819 */ /* 0x001fca0000011608 */
[----:B------:R-:W0:Y:S02]  /*0050*/  SHFL.IDX PT, R2, R0, RZ, 0x1f ;  /* 0x00001fff00027589 */ /* 0x000e2400000e0000 */
[----:B0-----:R-:W-:Y:S02]  /*0060*/  R2UR UR8, R2 ;  /* 0x00000000020872ca */ /* 0x001fe400000e0000 */
[----:B------:R-:W-:-:S05]  /*0070*/  SHF.R.U32.HI R2, RZ, 0x7, R8 ;  /* 0x00000007ff027819 */ /* 0x000fca0000011608 */
[----:B------:R0:W1:Y:S06]  /*0080*/  SHFL.IDX PT, R3, R2, RZ, 0x1f ;  /* 0x00001fff02037589 */ /* 0x00006c00000e0000 */
[----:B------:R-:W-:Y:S02]  /*0090*/  USHF.R.S32.HI UR4, URZ, 0x1f, UR8 ;  /* 0x0000001f3f047899 */ /* 0x000fe40008011408 */
[----:B------:R-:W-:Y:S02]  /*00a0*/  ISETP.NE.OR P0, PT, RZ, UR8, !P0 ;  /* 0x00000008ff007c0c */ /* 0x000fe4000c705670 */
[----:B------:R-:W-:-:S04]  /*00b0*/  ULEA.HI UR4, UR4, UR8, URZ, 0x2 ;  /* 0x0000000804047291 */ /* 0x000fc8000f8f103f */
[----:B------:R-:W-:-:S04]  /*00c0*/  ULOP3.LUT UR4, UR4, 0xfffffffc, URZ, 0xc0, !UPT ;  /* 0xfffffffc04047892 */ /* 0x000fc8000f8ec03f */
[----:B------:R-:W-:-:S03]  /*00d0*/  UIADD3 UR8, UR8, -UR4, URZ ;  /* 0x8000000408087290 */ /* 0x000fc6000fffe03f */
[----:B0-----:R-:W-:Y:S09]  /*00e0*/  @P0 BRA `(.L_x_1) ;  /* 0x0000000000200947 */ /* 0x001ff20003800000 */
[----:B------:R-:W-:Y:S02]  /*00f0*/  ULDC.64 UR4, c[0x0][0x198] ;  /* 0x0000660000047ab9 */ /* 0x000fe40000000a00 */
[----:B------:R-:W-:Y:S02]  /*0100*/  UIADD3 UR6, UP0, UR4, 0xf0, URZ ;  /* 0x000000f004067890 */ /* 0x000fe4000ff1e03f */
[----:B------:R-:W-:Y:S02]  /*0110*/  UIADD3 UR4, UP1, UR4, 0x1f0, URZ ;  /* 0x000001f004047890 */ /* 0x000fe4000ff3e03f */
[----:B------:R-:W-:Y:S02]  /*0120*/  UIADD3.X UR7, URZ, UR5, URZ, UP0, !UPT ;  /* 0x000000053f077290 */ /* 0x000fe400087fe43f */
[----:B------:R-:W-:-:S07]  /*0130*/  UIADD3.X UR5, URZ, UR5, URZ, UP1, !UPT ;  /* 0x000000053f057290 */ /* 0x000fce0008ffe43f */
[----:B------:R0:W-:Y:S02]  /*0140*/  UTMACCTL.PF [UR6] ;  /* 0x00000000060079b9 */ /* 0x0001e40008040000 */
[----:B------:R0:W-:Y:S02]  /*0150*/  UTMACCTL.PF [UR4] ;  /* 0x00000000040079b9 */ /* 0x0001e40008040000 */
[----:B0-----:R-:W-:Y:S01]  /*0160*/  NOP ;  /* 0x0000000000007918 */ /* 0x001fe20000000000 */
.L_x_1:
[----:B------:R-:W-:Y:S05]  /*0170*/  BSYNC B0 ;  /* 0x0000000000007941 */ /* 0x000fea0003800000 */
.L_x_0:
[----:B------:R-:W0:Y:S01]  /*0180*/  SHFL.IDX PT, R4, R0, RZ, 0x1f ;  /* 0x00001fff00047589 */ /* 0x000e2200000e0000 */
[----:B-1----:R-:W-:Y:S01]  /*0190*/  R2UR UR16, R3 ;  /* 0x00000000031072ca */ /* 0x002fe200000e0000 */
[----:B------:R-:W-:-:S04]  /*01a0*/  UISETP.NE.AND UP0, UPT, UR8, 0x3, UPT ;  /* 0x000000030800788c */ /* 0x000fc8000bf05270 */
[----:B------:R-:W-:-:S08]  /*01b0*/  UISETP.EQ.OR UP0, UPT, UR8, URZ, !UP0 ;  /* 0x0000003f0800728c */ /* 0x000fd0000c702670 */
[----:B------:R-:W-:Y:S02]  /*01c0*/  UIADD3 UR24, UR16, -0x1, URZ ;  /* 0xffffffff10187890 */ /* 0x000fe4000fffe03f */
[----:B------:R-:W-:Y:S02]  /*01d0*/  UISETP.EQ.AND UP0, UPT, UR16, URZ, UP0 ;  /* 0x0000003f1000728c */ /* 0x000fe40008702270 */
[----:B------:R-:W-:Y:S02]  /*01e0*/  UISETP.GE.U32.AND UP1, UPT, UR24, 0x2, UPT ;  /* 0x000000021800788c */ /* 0x000fe4000bf26070 */
[----:B------:R-:W-:Y:S01]  /*01f0*/  USEL UR13, URZ, 0x1, !UP0 ;  /* 0x000000013f0d7887 */ /* 0x000fe2000c000000 */
[----:B0-----:R-:W-:-:S03]  /*0200*/  ISETP.NE.AND P0, PT, R4, RZ, PT ;  /* 0x000000ff0400720c */ /* 0x001fc60003f05270 */
[----:B------:R-:W-:-:S10]  /*0210*/  USEL UR13, UR13, 0x2, UP1 ;  /* 0x000000020d0d7887 */ /* 0x000fd40008800000 */
[----:B------:R-:W-:Y:S05]  /*0220*/  @P0 BRA `(.L_x_2) ;  /* 0x0000000000480947 */ /* 0x000fea0003800000 */
[----:B------:R-:W0:Y:S01]  /*0230*/  S2UR UR9, SR_CgaCtaId ;  /* 0x00000000000979c3 */ /* 0x000e220000008800 */
[----:B------:R-:W-:Y:S01]  /*0240*/  UMOV UR4, 0x400 ;  /* 0x0000040000047882 */ /* 0x000fe20000000000 */
[----:B------:R-:W-:Y:S01]  /*0250*/  UMOV UR5, 0x1 ;  /* 0x0000000100057882 */ /* 0x000fe20000000000 */
[----:B------:R-:W-:Y:S01]  /*0260*/  UMOV UR6, 0x80 ;  /* 0x0000008000067882 */ /* 0x000fe20000000000 */
[----:B------:R-:W-:Y:S01]  /*0270*/  ELECT P0, URZ, PT ;  /* 0x00000000003f782f */ /* 0x000fe20003800000 */
[----:B------:R-:W-:-:S04]  /*0280*/  UIADD3 UR6, -UR6, 0x100000, URZ ;  /* 0x0010000006067890 */ /* 0x000fc8000fffe13f */
[----:B------:R-:W-:Y:S02]  /*0290*/  USHF.L.U32 UR7, UR6, 0xb, URZ ;  /* 0x0000000b06077899 */ /* 0x000fe4000800063f */
[----:B------:R-:W-:Y:S02]  /*02a0*/  USHF.L.U32 UR6, UR6, 0x1, URZ ;  /* 0x0000000106067899 */ /* 0x000fe4000800063f */
[----:B0-----:R-:W-:Y:S02]  /*02b0*/  ULEA UR9, UR9, UR4, 0x18 ;  /* 0x0000000409097291 */ /* 0x001fe4000f8ec03f */
[----:B------:R-:W-:-:S04]  /*02c0*/  UIADD3 UR4, -UR5, 0x100000, URZ ;  /* 0x0010000005047890 */ /* 0x000fc8000fffe13f */
[----:B------:R-:W-:Y:S02]  /*02d0*/  USHF.L.U32 UR5, UR4, 0xb, URZ ;  /* 0x0000000b04057899 */ /* 0x000fe4000800063f */
[----:B------:R-:W-:Y:S01]  /*02e0*/  USHF.L.U32 UR4, UR4, 0x1, URZ ;  /* 0x0000000104047899 */ /* 0x000fe2000800063f */
[----:B------:R-:W0:Y:S11]  /*02f0*/  FENCE.VIEW.ASYNC.S ;  /* 0x00000000000073c6 */ /* 0x000e360000000000 */
[----:B0-----:R0:W1:Y:S01]  /*0300*/  SYNCS.EXCH.64 URZ, [UR9], UR4 ;  /* 0x00000004093f75b2 */ /* 0x0010620008000100 */
[----:B------:R0:W2:Y:S01]  /*0310*/  SYNCS.EXCH.64 URZ, [UR9+0x10], UR6 ;  /* 0x00001006093f75b2 */ /* 0x0000a20008000100 */
[----:B------:R0:W3:Y:S01]  /*0320*/  SYNCS.EXCH.64 URZ, [UR9+0x8], UR4 ;  /* 0x00000804093f75b2 */ /* 0x0000e20008000100 */
[----:B------:R0:W4:Y:S01]  /*0330*/  SYNCS.EXCH.64 URZ, [UR9+0x18], UR6 ;  /* 0x00001806093f75b2 */ /* 0x0001220008000100 */
[----:B------:R-:W-:Y:S01]  /*0340*/  NOP ;  /* 0x0000000000007918 */ /* 0x000fe20000000000 */
.L_x_2:
[----:B------:R-:W5:Y:S01]  /*0350*/  SHFL.IDX PT, R4, R0, RZ, 0x1f ;  /* 0x00001fff00047589 */ /* 0x000f6200000e0000 */
[----:B------:R-:W-:Y:S01]  /*0360*/  ELECT P0, URZ, PT ;  /* 0x00000000003f782f */ /* 0x000fe20003800000 */
[----:B------:R-:W-:Y:S01]  /*0370*/  NOP ;  /* 0x0000000000007918 */ /* 0x000fe20000000000 */
[----:B------:R-:W-:Y:S01]  /*0380*/  ELECT P1, URZ, PT ;  /* 0x00000000003f782f */ /* 0x000fe20003820000 */
[----:B------:R-:W1:Y:S01]  /*0390*/  SHFL.IDX PT, R3, R0, RZ, 0x1f ;  /* 0x00001fff00037589 */ /* 0x000e6200000e0000 */
[----:B0-----:R-:W-:Y:S01]  /*03a0*/  UMOV UR4, 0x20 ;  /* 0x0000002000047882 */ /* 0x001fe20000000000 */
[----:B------:R-:W-:Y:S01]  /*03b0*/  UMOV UR12, 0x80 ;  /* 0x00000080000c7882 */ /* 0x000fe20000000000 */
[----:B------:R-:W-:Y:S01]  /*03c0*/  NOP ;  /* 0x0000000000007918 */ /* 0x000fe20000000000 */
[----:B------:R0:W0:Y:S01]  /*03d0*/  SHFL.IDX PT, R13, R2, RZ, 0x1f ;  /* 0x00001fff020d7589 */ /* 0x00002200000e0000 */
[----:B------:R-:W-:Y:S01]  /*03e0*/  ULDC.64 UR22, c[0x0][0x208] ;  /* 0x0000820000167ab9 */ /* 0x000fe20000000a00 */
[----:B-----5:R-:W-:-:S02]  /*03f0*/  ISETP.NE.OR P0, PT, R4, RZ, !P0 ;  /* 0x000000ff0400720c */ /* 0x020fc40004705670 */
[----:B-1----:R-:W-:Y:S02]  /*0400*/  ISETP.NE.OR P1, PT, R3, RZ, !P1 ;  /* 0x000000ff0300720c */ /* 0x002fe40004f25670 */
[----:B------:R-:W-:-:S04]  /*0410*/  SHF.R.S32.HI R3, RZ, 0x1f, R8 ;  /* 0x0000001fff037819 */ /* 0x000fc80000011408 */
[----:B------:R-:W-:-:S05]  /*0420*/  LEA.HI R3, R3, R8, RZ, 0x7 ;  /* 0x0000000803037211 */ /* 0x000fca00078f38ff */
[----:B------:R-:W-:Y:S01]  /*0430*/  VOTEU.ALL UP0, P0 ;  /* 0x00000000003f7886 */ /* 0x000fe20000000000 */
[----:B------:R-:W-:Y:S01]  /*0440*/  LOP3.LUT R3, R3, 0xffffff80, RZ, 0xc0, !PT ;  /* 0xffffff8003037812 */ /* 0x000fe200078ec0ff */
[----:B------:R-:W-:-:S03]  /*0450*/  VOTEU.ALL UP1, P1 ;  /* 0x00000000003f7886 */ /* 0x000fc60000820000 */
[----:B------:R-:W1:Y:S01]  /*0460*/  @!UP0 S2UR UR7, SR_CgaCtaId ;  /* 0x00000000000789c3 */ /* 0x000e620000008800 */
[----:B------:R-:W-:Y:S01]  /*0470*/  @!UP0 UMOV UR6, 0x400 ;  /* 0x0000040000068882 */ /* 0x000fe20000000000 */
[----:B------:R-:W-:-:S04]  /*0480*/  @!UP0 UIADD3 UR4, -UR4, 0x100000, URZ ;  /* 0x0010000004048890 */ /* 0x000fc8000fffe13f */
[----:B------:R-:W-:Y:S02]  /*0490*/  @!UP0 USHF.L.U32 UR5, UR4, 0xb, URZ ;  /* 0x0000000b04058899 */ /* 0x000fe4000800063f */
[----:B------:R-:W-:Y:S01]  /*04a0*/  @!UP0 USHF.L.U32 UR4, UR4, 0x1, URZ ;  /* 0x0000000104048899 */ /* 0x000fe2000800063f */
[----:B------:R-:W-:Y:S01]  /*04b0*/  IMAD.IADD R12, R8, 0x1, -R3 ;  /* 0x00000001080c7824 */ /* 0x000fe200078e0a03 */
[----:B------:R-:W-:Y:S01]  /*04c0*/  @!UP1 UMOV UR10, 0x400 ;  /* 0x00000400000a9882 */ /* 0x000fe20000000000 */
[----:B------:R-:W-:Y:S01]  /*04d0*/  VOTEU.ALL UP2, P1 ;  /* 0x00000000003f7886 */ /* 0x000fe20000840000 */
[----:B------:R-:W-:Y:S01]  /*04e0*/  VOTEU.ALL UP3, P1 ;  /* 0x00000000003f7886 */ /* 0x000fe20000860000 */
[----:B------:R-:W-:Y:S01]  /*04f0*/  VOTEU.ALL UP4, P1 ;  /* 0x00000000003f7886 */ /* 0x000fe20000880000 */
[----:B------:R-:W5:Y:S01]  /*0500*/  @!UP1 S2UR UR11, SR_CgaCtaId ;  /* 0x00000000000b99c3 */ /* 0x000f620000008800 */
[----:B------:R-:W-:Y:S01]  /*0510*/  VOTEU.ALL UP5, P1 ;  /* 0x00000000003f7886 */ /* 0x000fe200008a0000 */
[----:B------:R-:W-:Y:S01]  /*0520*/  ISETP.NE.AND P1, PT, RZ, UR16, PT ;  /* 0x00000010ff007c0c */ /* 0x000fe2000bf25270 */
[----:B-1----:R-:W-:-:S02]  /*0530*/  @!UP0 ULEA UR9, UR7, UR6, 0x18 ;  /* 0x0000000607098291 */ /* 0x002fc4000f8ec03f */
[----:B------:R-:W-:-:S04]  /*0540*/  @!UP1 UIADD3 UR6, -UR12, 0x100000, URZ ;  /* 0x001000000c069890 */ /* 0x000fc8000fffe13f */
[----:B------:R-:W-:Y:S02]  /*0550*/  @!UP1 USHF.L.U32 UR7, UR6, 0xb, URZ ;  /* 0x0000000b06079899 */ /* 0x000fe4000800063f */
[----:B------:R-:W-:Y:S01]  /*0560*/  @!UP1 USHF.L.U32 UR6, UR6, 0x1, URZ ;  /* 0x0000000106069899 */ /* 0x000fe2000800063f */
[----:B------:R-:W-:Y:S01]  /*0570*/  VOTEU.ALL UP0, P0 ;  /* 0x00000000003f7886 */ /* 0x000fe20000000000 */
[----:B-----5:R-:W-:Y:S01]  /*0580*/  @!UP1 ULEA UR10, UR11, UR10, 0x18 ;  /* 0x0000000a0b0a9291 */ /* 0x020fe2000f8ec03f */
[----:B------:R-:W-:Y:S01]  /*0590*/  VOTEU.ALL UP1, P0 ;  /* 0x00000000003f7886 */ /* 0x000fe20000020000 */
[----:B------:R-:W1:Y:S02]  /*05a0*/  FENCE.VIEW.ASYNC.S ;  /* 0x00000000000073c6 */ /* 0x000e640000000000 */
[----:B-1----:R-:W2:Y:S02]  /*05b0*/  @!UP0 SYNCS.EXCH.64 URZ, [UR9+0x50], UR4 ;  /* 0x00005004093f85b2 */ /* 0x002ea40008000100 */
[----:B------:R1:W2:Y:S01]  /*05c0*/  @!UP1 SYNCS.EXCH.64 URZ, [UR9+0x58], UR4 ;  /* 0x00005804093f95b2 */ /* 0x0002a20008000100 */
[----:B------:R-:W-:Y:S01]  /*05d0*/  NOP ;  /* 0x0000000000007918 */ /* 0x000fe20000000000 */
[----:B-1----:R-:W-:-:S02]  /*05e0*/  ULDC.64 UR4, c[0x0][0x598] ;  /* 0x0001660000047ab9 */ /* 0x002fc40000000a00 */
[----:B------:R-:W-:Y:S02]  /*05f0*/  ISETP.NE.U32.AND P0, PT, RZ, UR4, PT ;  /* 0x00000004ff007c0c */ /* 0x000fe4000bf05070 */
[----:B------:R1:W2:Y:S02]  /*0600*/  @!UP2 SYNCS.EXCH.64 URZ, [UR10+0x30], UR6 ;  /* 0x000030060a3fa5b2 */ /* 0x0002a40008000100 */
[----:B------:R-:W-:Y:S01]  /*0610*/  ISETP.NE.AND.EX P0, PT, RZ, UR5, PT, P0 ;  /* 0x00000005ff007c0c */ /* 0x000fe2000bf05300 */
[----:B------:R1:W2:Y:S01]  /*0620*/  @!UP3 SYNCS.EXCH.64 URZ, [UR10+0x38], UR6 ;  /* 0x000038060a3fb5b2 */ /* 0x0002a20008000100 */
[----:B------:R1:W2:Y:S01]  /*0630*/  @!UP4 SYNCS.EXCH.64 URZ, [UR10+0x40], UR6 ;  /* 0x000040060a3fc5b2 */ /* 0x0002a20008000100 */
[----:B------:R1:W2:Y:S01]  /*0640*/  @!UP5 SYNCS.EXCH.64 URZ, [UR10+0x48], UR6 ;  /* 0x000048060a3fd5b2 */ /* 0x0002a20008000100 */
[----:B------:R-:W-:Y:S01]  /*0650*/  NOP ;  /* 0x0000000000007918 */ /* 0x000fe20000000000 */
[----:B--234-:R-:W-:Y:S08]  /*0660*/  BAR.SYNC.DEFER_BLOCKING 0x0 ;  /* 0x0000000000007b1d */ /* 0x01cff00000010000 */
[----:B01----:R-:W-:Y:S05]  /*0670*/  @!P0 BRA `(.L_x_3) ;  /* 0x00000000001c8947 */ /* 0x003fea0003800000 */
[----:B------:R-:W0:Y:S02]  /*0680*/  LDC.64 R2, c[0x0][0x598] ;  /* 0x00016600ff027b82 */ /* 0x000e240000000a00 */
[----:B0-----:R-:W2:Y:S02]  /*0690*/  LDG.E.64 R2, desc[UR22][R2.64] ;  /* 0x0000001602027981 */ /* 0x001ea4000c1e1b00 */
[----:B--2---:R-:W-:-:S04]  /*06a0*/  ISETP.NE.U32.AND P0, PT, R2, RZ, PT ;  /* 0x000000ff0200720c */ /* 0x004fc80003f05070 */
[----:B------:R-:W-:-:S13]  /*06b0*/  ISETP.NE.AND.EX P0, PT, R3, RZ, PT, P0 ;  /* 0x000000ff0300720c */ /* 0x000fda0003f05300 */
[----:B------:R-:W-:Y:S05]  /*06c0*/  @!P0 BRA `(.L_x_3) ;  /* 0x0000000000088947 */ /* 0x000fea0003800000 */
[----:B------:R2:W5:Y:S01]  /*06d0*/  LD.E R6, desc[UR22][R2.64] ;  /* 0x0000001602067980 */ /* 0x000562000c101900 */
[----:B------:R-:W-:Y:S05]  /*06e0*/  BRA `(.L_x_4) ;  /* 0x0000000000207947 */ /* 0x000fea0003800000 */
.L_x_3:
[----:B------:R-:W-:Y:S02]  /*06f0*/  ULDC.64 UR4, c[0x0][0x588] ;  /* 0x0001620000047ab9 */ /* 0x000fe40000000a00 */
[----:B------:R-:W-:-:S04]  /*0700*/  ISETP.NE.U32.AND P0, PT, RZ, UR4, PT ;  /* 0x00000004ff007c0c */ /* 0x000fc8000bf05070 */
[----:B------:R-:W-:-:S13]  /*0710*/  ISETP.NE.AND.EX P0, PT, RZ, UR5, PT, P0 ;  /* 0x00000005ff007c0c */ /* 0x000fda000bf05300 */
[----:B------:R-:W-:Y:S05]  /*0720*/  @!P0 BRA `(.L_x_5) ;  /* 0x00000000000c8947 */ /* 0x000fea0003800000 */
[----:B------:R-:W0:Y:S02]  /*0730*/  LDC.64 R6, c[0x0][0x588] ;  /* 0x00016200ff067b82 */ /* 0x000e240000000a00 */
[----:B0-----:R1:W5:Y:S01]  /*0740*/  LDG.E R6, desc[UR22][R6.64] ;  /* 0x0000001606067981 */ /* 0x001362000c1e1900 */
[----:B------:R-:W-:Y:S05]  /*0750*/  BRA `(.L_x_4) ;  /* 0x0000000000047947 */ /* 0x000fea0003800000 */
.L_x_5:
[----:B------:R-:W0:Y:S02]  /*0760*/  LDC R6, c[0x0][0x580] ;  /* 0x00016000ff067b82 */ /* 0x000e240000000800 */
.L_x_4:
[----:B------:R-:W-:Y:S02]  /*0770*/  ULDC.64 UR4, c[0x0][0x5a0] ;  /* 0x0001680000047ab9 */ /* 0x000fe40000000a00 */
[----:B------:R-:W-:-:S04]  /*0780*/  ISETP.NE.U32.AND P0, PT, RZ, UR4, PT ;  /* 0x00000004ff007c0c */ /* 0x000fc8000bf05070 */
[----:B------:R-:W-:-:S13]  /*0790*/  ISETP.NE.AND.EX P0, PT, RZ, UR5, PT, P0 ;  /* 0x00000005ff007c0c */ /* 0x000fda000bf05300 */
[----:B------:R-:W-:Y:S05]  /*07a0*/  @!P0 BRA `(.L_x_6) ;  /* 0x00000000001c8947 */ /* 0x000fea0003800000 */
[----:B--2---:R-:W2:Y:S02]  /*07b0*/  LDC.64 R2, c[0x0][0x5a0] ;  /* 0x00016800ff027b82 */ /* 0x004ea40000000a00 */
[----:B--2---:R-:W2:Y:S02]  /*07c0*/  LDG.E.64 R2, desc[UR22][R2.64] ;  /* 0x0000001602027981 */ /* 0x004ea4000c1e1b00 */
[----:B--2---:R-:W-:-:S04]  /*07d0*/  ISETP.NE.U32.AND P0, PT, R2, RZ, PT ;  /* 0x000000ff0200720c */ /* 0x004fc80003f05070 */
[----:B------:R-:W-:-:S13]  /*07e0*/  ISETP.NE.AND.EX P0, PT, R3, RZ, PT, P0 ;  /* 0x000000ff0300720c */ /* 0x000fda0003f05300 */
[----:B------:R-:W-:Y:S05]  /*07f0*/  @!P0 BRA `(.L_x_6) ;  /* 0x0000000000088947 */ /* 0x000fea0003800000 */
[----:B-1----:R4:W5:Y:S01]  /*0800*/  LD.E R7, desc[UR22][R2.64] ;  /* 0x0000001602077980 */ /* 0x002962000c101900 */
[----:B------:R-:W-:Y:S05]  /*0810*/  BRA `(.L_x_7) ;  /* 0x0000000000207947 */ /* 0x000fea0003800000 */
.L_x_6:
[----:B------:R-:W-:Y:S02]  /*0820*/  ULDC.64 UR4, c[0x0][0x590] ;  /* 0x0001640000047ab9 */ /* 0x000fe40000000a00 */
[----:B------:R-:W-:-:S04]  /*0830*/  ISETP.NE.U32.AND P0, PT, RZ, UR4, PT ;  /* 0x00000004ff007c0c */ /* 0x000fc8000bf05070 */
[----:B------:R-:W-:-:S13]  /*0840*/  ISETP.NE.AND.EX P0, PT, RZ, UR5, PT, P0 ;  /* 0x00000005ff007c0c */ /* 0x000fda000bf05300 */
[----:B------:R-:W-:Y:S05]  /*0850*/  @!P0 BRA `(.L_x_8) ;  /* 0x00000000000c8947 */ /* 0x000fea0003800000 */
[----:B--2---:R-:W1:Y:S02]  /*0860*/  LDC.64 R2, c[0x0][0x590] ;  /* 0x00016400ff027b82 */ /* 0x004e640000000a00 */
[----:B-1----:R3:W5:Y:S01]  /*0870*/  LDG.E R7, desc[UR22][R2.64] ;  /* 0x0000001602077981 */ /* 0x002762000c1e1900 */
[----:B------:R-:W-:Y:S05]  /*0880*/  BRA `(.L_x_7) ;  /* 0x0000000000047947 */ /* 0x000fea0003800000 */
.L_x_8:
[----:B-1----:R-:W1:Y:S02]  /*0890*/  LDC R7, c[0x0][0x584] ;  /* 0x00016100ff077b82 */ /* 0x002e640000000800 */
.L_x_7:
[----:B------:R-:W0:Y:S01]  /*08a0*/  S2UR UR11, SR_CTAID.Y ;  /* 0x00000000000b79c3 */ /* 0x000e220000002600 */
[----:B------:R-:W-:Y:S01]  /*08b0*/  ULDC UR5, c[0x0][0x65c] ;  /* 0x0001970000057ab9 */ /* 0x000fe20000000800 */
[----:B------:R-:W-:Y:S01]  /*08c0*/  UISETP.NE.AND UP0, UPT, UR16, 0x2, UPT ;  /* 0x000000021000788c */ /* 0x000fe2000bf05270 */
[----:B------:R-:W-:Y:S01]  /*08d0*/  PRMT R9, RZ, 0x7610, R9 ;  /* 0x00007610ff097816 */ /* 0x000fe20000000009 */
[----:B------:R-:W-:Y:S01]  /*08e0*/  UISETP.NE.AND UP2, UPT, UR5, 0x1, UPT ;  /* 0x000000010500788c */ /* 0x000fe2000bf45270 */
[----:B------:R-:W-:Y:S02]  /*08f0*/  IMAD.MOV.U32 R5, RZ, RZ, -0x1 ;  /* 0xffffffffff057424 */ /* 0x000fe400078e00ff */
[----:B------:R-:W-:Y:S01]  /*0900*/  IMAD.MOV.U32 R4, RZ, RZ, -0x1 ;  /* 0xffffffffff047424 */ /* 0x000fe200078e00ff */
[----:B------:R-:W0:Y:S07]  /*0910*/  S2UR UR4, SR_CTAID.X ;  /* 0x00000000000479c3 */ /* 0x000e2e0000002500 */
[----:B------:R-:W-:Y:S01]  /*0920*/  @UP2 ULDC UR14, c[0x0][0x10] ;  /* 0x00000400000e2ab9 */ /* 0x000fe20000000800 */
[----:B------:R-:W-:Y:S01]  /*0930*/  @UP2 UMOV UR7, URZ ;  /* 0x0000003f00072c82 */ /* 0x000fe20008000000 */
[----:B------:R-:W-:Y:S01]  /*0940*/  @UP2 UMOV UR5, URZ ;  /* 0x0000003f00052c82 */ /* 0x000fe20008000000 */
[----:B------:R-:W-:Y:S01]  /*0950*/  @!UP2 ULDC UR10, c[0x0][0xc] ;  /* 0x00000300000aaab9 */ /* 0x000fe20000000800 */
[----:B--234-:R-:W2:Y:S01]  /*0960*/  LDC.64 R2, c[0x0][0x650] ;  /* 0x00019400ff027b82 */ /* 0x01cea20000000a00 */
[----:B0-----:R-:W-:-:S02]  /*0970*/  @UP2 UMOV UR9, UR11 ;  /* 0x0000000b00092c82 */ /* 0x001fc40008000000 */
[----:B------:R-:W-:Y:S01]  /*0980*/  @UP2 UMOV UR6, UR9 ;  /* 0x0000000900062c82 */ /* 0x000fe20008000000 */
[----:B------:R-:W-:Y:S01]  /*0990*/  @!UP2 UMOV UR9, UR11 ;  /* 0x0000000b0009ac82 */ /* 0x000fe20008000000 */
[----:B------:R-:W-:-:S03]  /*09a0*/  @UP2 UIMAD.WIDE.U32 UR14, UR4, UR14, UR6 ;  /* 0x0000000e040e22a5 */ /* 0x000fc6000f8e0006 */
[----:B------:R-:W-:Y:S01]  /*09b0*/  ULDC UR6, c[0x0][0xc] ;  /* 0x0000030000067ab9 */ /* 0x000fe20000000800 */
[----:B------:R-:W-:Y:S01]  /*09c0*/  @UP2 UIADD3 UR15, UR15, UR5, URZ ;  /* 0x000000050f0f2290 */ /* 0x000fe2000fffe03f */
[----:B------:R-:W-:Y:S02]  /*09d0*/  ULDC UR7, c[0x0][0x10] ;  /* 0x0000040000077ab9 */ /* 0x000fe40000000800 */
[----:B------:R-:W-:Y:S01]  /*09e0*/  UMOV UR5, URZ ;  /* 0x0000003f00057c82 */ /* 0x000fe20008000000 */
[----:B------:R-:W-:Y:S02]  /*09f0*/  UIMAD.WIDE.U32 UR6, UR6, UR7, URZ ;  /* 0x00000007060672a5 */ /* 0x000fe4000f8e003f */
[----:B------:R-:W-:Y:S01]  /*0a00*/  @!UP2 UIMAD.WIDE.U32 UR10, UR10, UR9, UR4 ;  /* 0x000000090a0aa2a5 */ /* 0x000fe2000f8e0004 */
[----:B------:R-:W-:Y:S02]  /*0a10*/  ULDC UR12, c[0x0][0x14] ;  /* 0x00000500000c7ab9 */ /* 0x000fe40000000800 */
[----:B------:R-:W-:-:S02]  /*0a20*/  UIMAD.WIDE.U32 UR20, UR6, UR12, URZ ;  /* 0x0000000c061472a5 */ /* 0x000fc4000f8e003f */
[----:B------:R-:W-:Y:S02]  /*0a30*/  UIMAD UR7, UR7, UR12, URZ ;  /* 0x0000000c070772a4 */ /* 0x000fe4000f8e023f */
[----:B------:R-:W-:Y:S01]  /*0a40*/  @!UP2 UMOV UR14, UR10 ;  /* 0x0000000a000eac82 */ /* 0x000fe20008000000 */
[----:B------:R-:W-:Y:S01]  /*0a50*/  @!UP2 UMOV UR15, UR11 ;  /* 0x0000000b000fac82 */ /* 0x000fe20008000000 */
[----:B------:R-:W-:Y:S02]  /*0a60*/  UIADD3 UR7, UR21, UR7, URZ ;  /* 0x0000000715077290 */ /* 0x000fe4000fffe03f */
[----:B------:R-:W-:-:S04]  /*0a70*/  UIADD3 UR6, UP1, UR14, UR20, URZ ;  /* 0x000000140e067290 */ /* 0x000fc8000ff3e03f */
[----:B------:R-:W-:Y:S02]  /*0a80*/  UIADD3.X UR10, UR15, UR7, URZ, UP1, !UPT ;  /* 0x000000070f0a7290 */ /* 0x000fe40008ffe43f */
[----:B------:R-:W-:Y:S02]  /*0a90*/  USEL UR6, UR6, UR14, !UP0 ;  /* 0x0000000e06067287 */ /* 0x000fe4000c000000 */
[----:B------:R-:W-:-:S04]  /*0aa0*/  USEL UR10, UR10, UR15, !UP0 ;  /* 0x0000000f0a0a7287 */ /* 0x000fc8000c000000 */
[----:B--2---:R-:W-:Y:S01]  /*0ab0*/  ISETP.LE.U32.AND P0, PT, R2, UR6, PT ;  /* 0x0000000602007c0c */ /* 0x004fe2000bf03070 */
[----:B------:R-:W-:Y:S02]  /*0ac0*/  IMAD.U32 R2, RZ, RZ, UR6 ;  /* 0x00000006ff027e24 */ /* 0x000fe4000f8e00ff */
[----:B------:R-:W-:-:S05]  /*0ad0*/  IMAD.U32 R0, RZ, RZ, UR10 ;  /* 0x0000000aff007e24 */ /* 0x000fca000f8e00ff */
[----:B------:R-:W-:Y:S01]  /*0ae0*/  ISETP.GE.U32.AND.EX P0, PT, R0, R3, PT, P0 ;  /* 0x000000030000720c */ /* 0x000fe20003f06100 */
[----:B------:R-:W-:Y:S02]  /*0af0*/  IMAD.U32 R3, RZ, RZ, UR10 ;  /* 0x0000000aff037e24 */ /* 0x000fe4000f8e00ff */
[----:B------:R-:W-:-:S10]  /*0b00*/  IMAD.MOV.U32 R0, RZ, RZ, -0x1 ;  /* 0xffffffffff007424 */ /* 0x000fd400078e00ff */
[----:B------:R-:W-:Y:S05]  /*0b10*/  @P0 BRA `(.L_x_9) ;  /* 0x0000000400880947 */ /* 0x000fea0003800000 */
[----:B------:R-:W-:Y:S01]  /*0b20*/  I2FP.F32.U32 R0, UR4 ;  /* 0x0000000400007c45 */ /* 0x000fe20008201000 */
[----:B------:R-:W-:Y:S01]  /*0b30*/  ULDC.64 UR18, c[0x0][0x628] ;  /* 0x00018a0000127ab9 */ /* 0x000fe20000000a00 */
[----:B------:R-:W-:Y:S01]  /*0b40*/  ULDC UR6, c[0x0][0x150] ;  /* 0x0000540000067ab9 */ /* 0x000fe20000000800 */
[----:B------:R-:W-:Y:S01]  /*0b50*/  ISETP.NE.U32.AND P0, PT, RZ, UR18, PT ;  /* 0x00000012ff007c0c */ /* 0x000fe2000bf05070 */
[----:B------:R-:W-:Y:S01]  /*0b60*/  ULDC UR25, c[0x0][0x630] ;  /* 0x00018c0000197ab9 */ /* 0x000fe20000000800 */
[----:B------:R-:W-:Y:S01]  /*0b70*/  FMUL R0, R0, UR6 ;  /* 0x0000000600007c20 */ /* 0x000fe20008400000 */
[----:B------:R-:W-:Y:S01]  /*0b80*/  R2UR UR26, R2 ;  /* 0x00000000021a72ca */ /* 0x000fe200000e0000 */
[----:B------:R-:W-:Y:S01]  /*0b90*/  ULDC UR28, c[0x0][0x154] ;  /* 0x00005500001c7ab9 */ /* 0x000fe20000000800 */
[----:B------:R-:W-:Y:S01]  /*0ba0*/  ISETP.NE.AND.EX P0, PT, RZ, UR19, PT, P0 ;  /* 0x00000013ff007c0c */ /* 0x000fe2000bf05300 */
[----:B------:R0:W2:Y:S01]  /*0bb0*/  F2I.U32.TRUNC.NTZ R4, R0 ;  /* 0x0000000000047305 */ /* 0x0000a2000020f000 */
[----:B------:R-:W-:-:S02]  /*0bc0*/  R2UR UR27, R3 ;  /* 0x00000000031b72ca */ /* 0x000fc400000e0000 */
[----:B------:R-:W-:Y:S02]  /*0bd0*/  R2UR UR10, R2 ;  /* 0x00000000020a72ca */ /* 0x000fe400000e0000 */
[----:B------:R-:W-:-:S07]  /*0be0*/  R2UR UR11, R3 ;  /* 0x00000000030b72ca */ /* 0x000fce00000e0000 */
[----:B0-----:R-:W-:Y:S08]  /*0bf0*/  @!P0 BRA `(.L_x_10) ;  /* 0x0000000000308947 */ /* 0x001ff00003800000 */
[----:B------:R-:W-:Y:S01]  /*0c00*/  R2UR UR10, R2 ;  /* 0x00000000020a72ca */ /* 0x000fe200000e0000 */
[----:B------:R-:W-:Y:S01]  /*0c10*/  ULDC UR6, c[0x0][0x634] ;  /* 0x00018d0000067ab9 */ /* 0x000fe20000000800 */
[----:B------:R-:W-:-:S11]  /*0c20*/  R2UR UR12, R3 ;  /* 0x00000000030c72ca */ /* 0x000fd600000e0000 */
[----:B------:R-:W-:-:S04]  /*0c30*/  UIADD3 UR6, UP1, UR10, UR6, URZ ;  /* 0x000000060a067290 */ /* 0x000fc8000ff3e03f */
[----:B------:R-:W-:-:S04]  /*0c40*/  UIADD3.X UR12, URZ, UR12, URZ, UP1, !UPT ;  /* 0x0000000c3f0c7290 */ /* 0x000fc80008ffe43f */
[----:B------:R-:W-:-:S04]  /*0c50*/  UIMAD.WIDE.U32 UR10, UR12, UR18, URZ ;  /* 0x000000120c0a72a5 */ /* 0x000fc8000f8e003f */
[----:B------:R-:W-:Y:S02]  /*0c60*/  UIMAD.WIDE.U32 UR14, UP1, UR6, UR19, UR10 ;  /* 0x00000013060e72a5 */ /* 0x000fe4000f82000a */
[----:B------:R-:W-:Y:S02]  /*0c70*/  UIMAD.WIDE.U32 UR10, UR6, UR18, URZ ;  /* 0x00000012060a72a5 */ /* 0x000fe4000f8e003f */
[----:B------:R-:W-:Y:S02]  /*0c80*/  UIADD3.X UR17, URZ, URZ, URZ, UP1, !UPT ;  /* 0x0000003f3f117290 */ /* 0x000fe40008ffe43f */
[----:B------:R-:W-:Y:S01]  /*0c90*/  UIADD3 URZ, UP1, UR11, UR14, URZ ;  /* 0x0000000e0b3f7290 */ /* 0x000fe2000ff3e03f */
[----:B------:R-:W-:-:S03]  /*0ca0*/  UMOV UR16, UR15 ;  /* 0x0000000f00107c82 */ /* 0x000fc60008000000 */
[----:B------:R-:W-:-:S12]  /*0cb0*/  UIMAD.WIDE.U32.X UR10, UR12, UR19, UR16, UP1 ;  /* 0x000000130c0a72a5 */ /* 0x000fd800088e0410 */
.L_x_10:
[----:B------:R-:W-:Y:S01]  /*0cc0*/  USHF.R.U64 UR5, UR10, UR25, UR11 ;  /* 0x000000190a057299 */ /* 0x000fe2000800120b */
[----:B------:R-:W-:Y:S01]  /*0cd0*/  I2FP.F32.U32 R0, UR9 ;  /* 0x0000000900007c45 */ /* 0x000fe20008201000 */
[----:B------:R-:W-:Y:S01]  /*0ce0*/  USHF.R.U32.HI UR6, URZ, UR25, UR11 ;  /* 0x000000193f067299 */ /* 0x000fe2000801160b */
[----:B--2---:R-:W-:Y:S01]  /*0cf0*/  R2UR UR16, R4 ;  /* 0x00000000041072ca */ /* 0x004fe200000e0000 */
[----:B------:R-:W-:Y:S02]  /*0d00*/  UIADD3 UR19, UP1, URZ, -UR5, URZ ;  /* 0x800000053f137290 */ /* 0x000fe4000ff3e03f */
[----:B------:R-:W-:Y:S01]  /*0d10*/  FMUL R0, R0, UR28 ;  /* 0x0000001c00007c20 */ /* 0x000fe20008400000 */
[----:B------:R-:W-:Y:S01]  /*0d20*/  ULDC.64 UR10, c[0x0][0x620] ;  /* 0x00018800000a7ab9 */ /* 0x000fe20000000a00 */
[----:B------:R-:W-:Y:S01]  /*0d30*/  UIADD3.X UR6, URZ, ~UR6, URZ, UP1, !UPT ;  /* 0x800000063f067290 */ /* 0x000fe20008ffe43f */
[----:B------:R-:W-:Y:S01]  /*0d40*/  UMOV UR14, UR26 ;  /* 0x0000001a000e7c82 */ /* 0x000fe20008000000 */
[----:B------:R-:W-:-:S02]  /*0d50*/  UMOV UR15, UR27 ;  /* 0x0000001b000f7c82 */ /* 0x000fc40008000000 */
[----:B------:R-:W-:Y:S01]  /*0d60*/  UIMAD UR6, UR6, UR10, URZ ;  /* 0x0000000a060672a4 */ /* 0x000fe2000f8e023f */
[----:B------:R-:W0:Y:S01]  /*0d70*/  F2I.U32.TRUNC.NTZ R0, R0 ;  /* 0x0000000000007305 */ /* 0x000e22000020f000 */
[----:B------:R-:W-:Y:S02]  /*0d80*/  UIMAD.WIDE.U32 UR14, UR19, UR10, UR14 ;  /* 0x0000000a130e72a5 */ /* 0x000fe4000f8e000e */
[----:B------:R-:W-:Y:S01]  /*0d90*/  UIMAD UR19, UR19, UR11, UR6 ;  /* 0x0000000b131372a4 */ /* 0x000fe2000f8e0206 */
[----:B------:R-:W-:Y:S01]  /*0da0*/  ULDC UR30, c[0x0][0x658] ;  /* 0x00019600001e7ab9 */ /* 0x000fe20000000800 */
[----:B------:R-:W-:Y:S02]  /*0db0*/  UMOV UR28, 0xffffffff ;  /* 0xffffffff001c7882 */ /* 0x000fe40000000000 */
[----:B------:R-:W-:Y:S01]  /*0dc0*/  UIADD3 UR19, UR15, UR19, URZ ;  /* 0x000000130f137290 */ /* 0x000fe2000fffe03f */
[----:B------:R-:W-:Y:S01]  /*0dd0*/  ULDC UR25, c[0x0][0x618] ;  /* 0x0001860000197ab9 */ /* 0x000fe20000000800 */
[----:B------:R-:W-:Y:S01]  /*0de0*/  ULDC.64 UR10, c[0x0][0x640] ;  /* 0x00019000000a7ab9 */ /* 0x000fe20000000a00 */
[----:B------:R-:W-:Y:S01]  /*0df0*/  USHF.L.U32 UR15, UR28, UR30, URZ ;  /* 0x0000001e1c0f7299 */ /* 0x000fe2000800063f */
[----:B------:R-:W-:Y:S01]  /*0e00*/  ISETP.NE.U32.AND P0, PT, RZ, UR10, PT ;  /* 0x0000000aff007c0c */ /* 0x000fe2000bf05070 */
[----:B------:R-:W-:-:S02]  /*0e10*/  USHF.R.U64 UR28, UR14, UR25, UR19 ;  /* 0x000000190e1c7299 */ /* 0x000fc40008001213 */
[----:B------:R-:W-:Y:S01]  /*0e20*/  USHF.R.U32.HI UR14, URZ, UR25, UR19 ;  /* 0x000000193f0e7299 */ /* 0x000fe20008011613 */
[----:B0-----:R-:W-:Y:S01]  /*0e30*/  R2UR UR18, R0 ;  /* 0x00000000001272ca */ /* 0x001fe200000e0000 */
[----:B------:R-:W-:Y:S01]  /*0e40*/  ULDC UR27, c[0x0][0x608] ;  /* 0x00018200001b7ab9 */ /* 0x000fe20000000800 */
[----:B------:R-:W-:Y:S01]  /*0e50*/  ISETP.NE.AND.EX P0, PT, RZ, UR11, PT, P0 ;  /* 0x0000000bff007c0c */ /* 0x000fe2000bf05300 */
[----:B------:R-:W-:Y:S02]  /*0e60*/  USHF.R.U64 UR32, UR28, UR27, UR14 ;  /* 0x0000001b1c207299 */ /* 0x000fe4000800120e */
[----:B------:R-:W-:Y:S01]  /*0e70*/  USHF.R.U32.HI UR14, URZ, UR27, UR14 ;  /* 0x0000001b3f0e7299 */ /* 0x000fe2000801160e */
[----:B------:R-:W-:Y:S01]  /*0e80*/  UMOV UR26, 0x1 ;  /* 0x00000001001a7882 */ /* 0x000fe20000000000 */
[----:B------:R-:W-:Y:S02]  /*0e90*/  UIADD3 UR16, -UR16, URZ, URZ ;  /* 0x0000003f10107290 */ /* 0x000fe4000fffe13f */
[----:B------:R-:W-:-:S02]  /*0ea0*/  USHF.R.U64 UR33, UR32, UR30, UR14 ;  /* 0x0000001e20217299 */ /* 0x000fc4000800120e */
[----:B------:R-:W-:Y:S01]  /*0eb0*/  USHF.L.U32 UR25, UR26, UR30, URZ ;  /* 0x0000001e1a197299 */ /* 0x000fe2000800063f */
[----:B------:R-:W-:Y:S01]  /*0ec0*/  ULDC UR17, c[0x0][0x144] ;  /* 0x0000510000117ab9 */ /* 0x000fe20000000800 */
[----:B------:R-:W-:Y:S01]  /*0ed0*/  ULDC UR6, c[0x0][0x600] ;  /* 0x0001800000067ab9 */ /* 0x000fe20000000800 */
[----:B------:R-:W-:Y:S02]  /*0ee0*/  ULOP3.LUT UR26, URZ, UR15, URZ, 0x33, !UPT ;  /* 0x0000000f3f1a7292 */ /* 0x000fe4000f8e333f */
[----:B------:R-:W-:Y:S02]  /*0ef0*/  USHF.R.U32.HI UR15, URZ, UR30, UR14 ;  /* 0x0000001e3f0f7299 */ /* 0x000fe4000801160e */
[----:B------:R-:W-:Y:S02]  /*0f00*/  UIADD3 UR12, UR6, -0x1, URZ ;  /* 0xffffffff060c7890 */ /* 0x000fe4000fffe03f */
[----:B------:R-:W-:Y:S02]  /*0f10*/  UIADD3 UR29, -UR18, URZ, URZ ;  /* 0x0000003f121d7290 */ /* 0x000fe4000fffe13f */
[----:B------:R-:W-:Y:S01]  /*0f20*/  UIMAD UR4, UR17, UR16, UR4 ;  /* 0x00000010110472a4 */ /* 0x000fe2000f8e0204 */
[----:B------:R-:W-:Y:S01]  /*0f30*/  ULDC UR34, c[0x0][0x148] ;  /* 0x0000520000227ab9 */ /* 0x000fe20000000800 */
[----:B------:R-:W-:Y:S01]  /*0f40*/  ULDC UR30, c[0x0][0x648] ;  /* 0x00019200001e7ab9 */ /* 0x000fe20000000800 */
[----:B------:R-:W-:Y:S01]  /*0f50*/  ULDC UR31, c[0x0][0x638] ;  /* 0x00018e00001f7ab9 */ /* 0x000fe20000000800 */
[----:B------:R-:W-:Y:S01]  /*0f60*/  UMOV UR14, UR33 ;  /* 0x00000021000e7c82 */ /* 0x000fe20008000000 */
[----:B------:R-:W-:Y:S07]  /*0f70*/  @!P0 BRA `(.L_x_11) ;  /* 0x0000000000308947 */ /* 0x000fee0003800000 */
[----:B------:R-:W-:Y:S02]  /*0f80*/  ULDC UR18, c[0x0][0x64c] ;  /* 0x0001930000127ab9 */ /* 0x000fe40000000800 */
        /* <DEDUP_REMOVED lines=8> */
[----:B------:R-:W-:-:S07]  /*1010*/  UIMAD.WIDE.U32.X UR10, UR27, UR11, UR18, UP1 ;  /* 0x0000000b1b0a72a5 */ /* 0x000fce00088e0412 */
[----:B------:R-:W-:Y:S01]  /*1020*/  UMOV UR14, UR10 ;  /* 0x0000000a000e7c82 */ /* 0x000fe20008000000 */
[----:B------:R-:W-:-:S05]  /*1030*/  UMOV UR15, UR11 ;  /* 0x0000000b000f7c82 */ /* 0x000fca0008000000 */
.L_x_11:
[----:B------:R-:W-:Y:S01]  /*1040*/  USHF.R.U64 UR10, UR14, UR30, UR15 ;  /* 0x0000001e0e0a7299 */ /* 0x000fe2000800120f */
[----:B------:R-:W-:Y:S01]  /*1050*/  IMAD.MOV.U32 R9, RZ, RZ, 0x1 ;  /* 0x00000001ff097424 */ /* 0x000fe200078e00ff */
[----:B------:R-:W-:Y:S01]  /*1060*/  @UP2 UIMAD UR4, UR34, UR29, UR9 ;  /* 0x0000001d220422a4 */ /* 0x000fe2000f8e0209 */
[----:B------:R-:W-:Y:S01]  /*1070*/  IMAD.U32 R0, RZ, RZ, UR5 ;  /* 0x00000005ff007e24 */ /* 0x000fe2000f8e00ff */
[----:B------:R-:W-:Y:S02]  /*1080*/  ULOP3.LUT UR26, UR32, UR26, URZ, 0xc0, !UPT ;  /* 0x0000001a201a7292 */ /* 0x000fe4000f8ec03f */
[----:B------:R-:W-:Y:S02]  /*1090*/  UIADD3 UR9, -UR10, URZ, URZ ;  /* 0x0000003f0a097290 */ /* 0x000fe4000fffe13f */
[----:B------:R-:W-:Y:S02]  /*10a0*/  ULOP3.LUT UR12, UR28, UR12, URZ, 0xc0, !UPT ;  /* 0x0000000c1c0c7292 */ /* 0x000fe4000f8ec03f */
[----:B------:R-:W-:-:S02]  /*10b0*/  UIMAD UR25, UR25, UR10, UR26 ;  /* 0x0000000a191972a4 */ /* 0x000fc4000f8e021a */
[----:B------:R-:W-:Y:S01]  /*10c0*/  UIMAD UR9, UR9, UR31, UR33 ;  /* 0x0000001f090972a4 */ /* 0x000fe2000f8e0221 */
[----:B------:R-:W-:Y:S02]  /*10d0*/  ULDC UR10, c[0x0][0x610] ;  /* 0x00018400000a7ab9 */ /* 0x000fe40000000800 */
[----:B------:R-:W-:Y:S02]  /*10e0*/  UIMAD UR4, UR25, UR10, UR4 ;  /* 0x0000000a190472a4 */ /* 0x000fe4000f8e0204 */
[----:B------:R-:W-:-:S04]  /*10f0*/  UIMAD UR9, UR9, UR6, UR12 ;  /* 0x00000006090972a4 */ /* 0x000fc8000f8e020c */
[----:B------:R-:W-:Y:S02]  /*1100*/  USEL UR6, UR9, UR4, !UP2 ;  /* 0x0000000409067287 */ /* 0x000fe4000d000000 */
[----:B------:R-:W-:-:S04]  /*1110*/  USEL UR4, UR4, UR9, !UP2 ;  /* 0x0000000904047287 */ /* 0x000fc8000d000000 */
[----:B------:R-:W-:Y:S02]  /*1120*/  IMAD.U32 R4, RZ, RZ, UR6 ;  /* 0x00000006ff047e24 */ /* 0x000fe4000f8e00ff */
[----:B------:R-:W-:-:S07]  /*1130*/  IMAD.U32 R5, RZ, RZ, UR4 ;  /* 0x00000004ff057e24 */ /* 0x000fce000f8e00ff */
.L_x_9:
[----:B------:R-:W-:Y:S02]  /*1140*/  ULDC UR4, c[0x0][0x28c] ;  /* 0x0000a30000047ab9 */ /* 0x000fe40000000800 */
[----:B------:R-:W-:-:S04]  /*1150*/  UIADD3 UR4, UR4, 0x7f, URZ ;  /* 0x0000007f04047890 */ /* 0x000fc8000fffe03f */
[----:B------:R-:W-:-:S04]  /*1160*/  USHF.R.S32.HI UR5, URZ, 0x1f, UR4 ;  /* 0x0000001f3f057899 */ /* 0x000fc80008011404 */
[----:B------:R-:W-:-:S04]  /*1170*/  ULEA.HI UR5, UR5, UR4, URZ, 0x7 ;  /* 0x0000000405057291 */ /* 0x000fc8000f8f383f */
[----:B------:R-:W-:Y:S01]  /*1180*/  USHF.R.S32.HI UR14, URZ, 0x7, UR5 ;  /* 0x000000073f0e7899 */ /* 0x000fe20008011405 */
[----:B------:R-:W-:Y:S11]  /*1190*/  @!P1 BRA `(.L_x_12) ;  /* 0x0000007000089947 */ /* 0x000ff60003800000 */
[----:B------:R-:W-:-:S06]  /*11a0*/  UISETP.GT.U32.AND UP1, UPT, UR24, 0x1, UPT ;  /* 0x000000011800788c */ /* 0x000fcc000bf24070 */
[----:B------:R-:W-:-:S13]  /*11b0*/  PLOP3.LUT P0, PT, PT, PT, UP1, 0x80, 0x0 ;  /* 0x000000000000781c */ /* 0x000fda0003f0f018 */
[----:B------:R-:W-:Y:S05]  /*11c0*/  @P0 EXIT ;  /* 0x000000000000094d */ /* 0x000fea0003800000 */
.L_x_13:
[----:B------:R-:W-:-:S08]  /*11d0*/  NOP ;  /* 0x0000000000007918 */ /* 0x000fd00000000000 */
[----:B------:R-:W0:Y:S02]  /*11e0*/  USETMAXREG.TRY_ALLOC.CTAPOOL UP1, 0xe8 ;  /* 0x000000e8000079c8 */ /* 0x000e240008020600 */
[----:B0-----:R-:W-:-:S13]  /*11f0*/  PLOP3.LUT P0, PT, PT, PT, UP1, 0x80, 0x0 ;  /* 0x000000000000781c */ /* 0x001fda0003f0f018 */
[----:B------:R-:W-:Y:S05]  /*1200*/  @!P0 BRA `(.L_x_13) ;  /* 0xfffffffc00f08947 */ /* 0x000fea000383ffff */
[----:B------:R-:W-:-:S13]  /*1210*/  LOP3.LUT P0, RZ, R9, 0xff, RZ, 0xc0, !PT ;  /* 0x000000ff09ff7812 */ /* 0x000fda000780c0ff */
[----:B------:R-:W-:Y:S05]  /*1220*/  @!P0 EXIT ;  /* 0x000000000000894d */ /* 0x000fea0003800000 */
[----:B------:R-:W0:Y:S01]  /*1230*/  S2UR UR5, SR_CgaCtaId ;  /* 0x00000000000579c3 */ /* 0x000e220000008800 */
[----:B------:R-:W-:Y:S01]  /*1240*/  SHF.R.S32.HI R9, RZ, 0x1f, R12 ;  /* 0x0000001fff097819 */ /* 0x000fe2000001140c */
[----:B------:R-:W-:Y:S01]  /*1250*/  VIADD R10, R13, 0xffffffff ;  /* 0xffffffff0d0a7836 */ /* 0x000fe20000000000 */
[----:B------:R-:W-:Y:S01]  /*1260*/  UMOV UR8, 0x400 ;  /* 0x0000040000087882 */ /* 0x000fe20000000000 */
[----:B------:R-:W-:Y:S01]  /*1270*/  USHF.R.U32.HI UR4, URZ, 0x1, UR14 ;  /* 0x000000013f047899 */ /* 0x000fe2000801160e */
[CC--:B------:R-:W-:Y:S01]  /*1280*/  LEA.HI R8, R9.reuse, R12.reuse, RZ, 0x2 ;  /* 0x0000000c09087211 */ /* 0x0c0fe200078f10ff */
[----:B------:R-:W-:Y:S01]  /*1290*/  ULOP3.LUT UR9, UR14, 0x1, URZ, 0xc0, !UPT ;  /* 0x000000010e097892 */ /* 0x000fe2000f8ec03f */
[----:B------:R-:W-:Y:S01]  /*12a0*/  LEA.HI R9, R9, R12, RZ, 0x5 ;  /* 0x0000000c09097211 */ /* 0x000fe200078f28ff */
[----:B------:R-:W-:Y:S01]  /*12b0*/  UISETP.LT.AND UP1, UPT, UR14, 0x1, UPT ;  /* 0x000000010e00788c */ /* 0x000fe2000bf21270 */
[--C-:B------:R-:W-:Y:S01]  /*12c0*/  SHF.R.S32.HI R14, RZ, 0x2, R8.reuse ;  /* 0x00000002ff0e7819 */ /* 0x100fe20000011408 */
[----:B------:R-:W-:Y:S01]  /*12d0*/  ULOP3.LUT UR4, UR4, 0x1, URZ, 0xc0, !UPT ;  /* 0x0000000104047892 */ /* 0x000fe2000f8ec03f */
[----:B------:R-:W-:Y:S01]  /*12e0*/  SHF.R.S32.HI R15, RZ, 0x1f, R8 ;  /* 0x0000001fff0f7819 */ /* 0x000fe20000011408 */
[----:B------:R-:W-:Y:S01]  /*12f0*/  ULDC UR6, c[0x0][0x284] ;  /* 0x0000a10000067ab9 */ /* 0x000fe20000000800 */
[----:B------:R-:W-:Y:S01]  /*1300*/  LOP3.LUT R11, R8, 0xfffffffc, RZ, 0xc0, !PT ;  /* 0xfffffffc080b7812 */ /* 0x000fe200078ec0ff */
[----:B------:R-:W-:Y:S01]  /*1310*/  USEL UR9, UR9, URZ, !UP0 ;  /* 0x0000003f09097287 */ /* 0x000fe2000c000000 */
[----:B------:R-:W-:Y:S01]  /*1320*/  LEA.HI R15, R15, R14, RZ, 0x3 ;  /* 0x0000000e0f0f7211 */ /* 0x000fe200078f18ff */
[----:B------:R-:W-:Y:S01]  /*1330*/  USEL UR10, UR14, 0x1, UP1 ;  /* 0x000000010e0a7887 */ /* 0x000fe20008800000 */
[----:B------:R-:W-:Y:S01]  /*1340*/  ISETP.NE.AND P0, PT, R10, RZ, PT ;  /* 0x000000ff0a00720c */ /* 0x000fe20003f05270 */
[----:B------:R-:W-:Y:S01]  /*1350*/  IMAD.IADD R12, R12, 0x1, -R11 ;  /* 0x000000010c0c7824 */ /* 0x000fe200078e0a0b */
[----:B------:R-:W-:Y:S01]  /*1360*/  LOP3.LUT R15, R15, 0xfffffff8, RZ, 0xc0, !PT ;  /* 0xfffffff80f0f7812 */ /* 0x000fe200078ec0ff */
[----:B------:R-:W-:Y:S01]  /*1370*/  IMAD.SHL.U32 R10, R10, 0x8, RZ ;  /* 0x000000080a0a7824 */ /* 0x000fe200078e00ff */
[----:B------:R-:W-:Y:S01]  /*1380*/  SHF.R.S32.HI R11, RZ, 0x5, R9 ;  /* 0x00000005ff0b7819 */ /* 0x000fe20000011409 */
[----:B------:R-:W-:Y:S01]  /*1390*/  UISETP.EQ.U32.AND UP0, UPT, UR4, 0x1, !UP0 ;  /* 0x000000010400788c */ /* 0x000fe2000c702070 */
[----:B------:R-:W-:Y:S01]  /*13a0*/  SEL R144, RZ, 0x1, P0 ;  /* 0x00000001ff907807 */ /* 0x000fe20000000000 */
[----:B0-----:R-:W-:Y:S01]  /*13b0*/  ULEA UR8, UR5, UR8, 0x18 ;  /* 0x0000000805087291 */ /* 0x001fe2000f8ec03f */
[----:B------:R-:W-:Y:S01]  /*13c0*/  IMAD.IADD R8, R14, 0x1, -R15 ;  /* 0x000000010e087824 */ /* 0x000fe200078e0a0f */
[----:B------:R-:W-:Y:S01]  /*13d0*/  LOP3.LUT R10, R10, 0x8, RZ, 0xc0, !PT ;  /* 0x000000080a0a7812 */ /* 0x000fe200078ec0ff */
[----:B------:R-:W-:-:S02]  /*13e0*/  ULOP3.LUT UR25, UR13, 0x1, URZ, 0xfc, !UPT ;  /* 0x000000010d197892 */ /* 0x000fc4000f8efc3f */
[----:B------:R-:W-:Y:S01]  /*13f0*/  UIADD3 UR28, UR8, 0x30, URZ ;  /* 0x00000030081c7890 */ /* 0x000fe2000fffe03f */
[--C-:B------:R-:W-:Y:S01]  /*1400*/  SHF.R.S32.HI R9, RZ, 0x1f, R8.reuse ;  /* 0x0000001fff097819 */ /* 0x100fe20000011408 */
[C-C-:B------:R-:W-:Y:S01]  /*1410*/  IMAD R15, R11.reuse, -0x10, -R8.reuse ;  /* 0xfffffff00b0f7824 */ /* 0x140fe200078e0a08 */
[C---:B------:R-:W-:Y:S01]  /*1420*/  LOP3.LUT R145, R10.reuse, 0x8, RZ, 0x3c, !PT ;  /* 0x000000080a917812 */ /* 0x040fe200078e3cff */
[----:B------:R-:W-:Y:S01]  /*1430*/  UIADD3 UR10, -UR10, UR14, URZ ;  /* 0x0000000e0a0a7290 */ /* 0x000fe2000fffe13f */
[----:B------:R-:W-:Y:S01]  /*1440*/  LOP3.LUT R14, R10, 0x18, RZ, 0x3c, !PT ;  /* 0x000000180a0e7812 */ /* 0x000fe200078e3cff */
[----:B------:R-:W-:Y:S01]  /*1450*/  IMAD.WIDE R8, R11, 0x10, R8 ;  /* 0x000000100b087825 */ /* 0x000fe200078e0208 */
[----:B------:R-:W-:Y:S01]  /*1460*/  LEA R13, R13, UR28, 0x3 ;  /* 0x0000001c0d0d7c11 */ /* 0x000fe2000f8e18ff */
[----:B------:R-:W-:Y:S02]  /*1470*/  USEL UR11, URZ, 0x1, !UP0 ;  /* 0x000000013f0b7887 */ /* 0x000fe4000c000000 */
[----:B------:R-:W-:-:S10]  /*1480*/  VIADD R15, R15, UR6 ;  /* 0x000000060f0f7c36 */ /* 0x000fd40008000000 */
.L_x_168:
[----:B------:R-:W-:Y:S01]  /*1490*/  SHF.L.U32 R10, R144, 0x1f, RZ ;  /* 0x0000001f900a7819 */ /* 0x000fe200000006ff */
[----:B------:R-:W0:Y:S01]  /*14a0*/  LDC R11, c[0x0][0x28c] ;  /* 0x0000a300ff0b7b82 */ /* 0x000e220000000800 */
[----:B------:R-:W-:Y:S01]  /*14b0*/  UMOV UR4, URZ ;  /* 0x0000003f00047c82 */ /* 0x000fe20008000000 */
[----:B------:R-:W-:Y:S01]  /*14c0*/  UMOV UR12, UR9 ;  /* 0x00000009000c7c82 */ /* 0x000fe20008000000 */
[----:B--2---:R-:W2:Y:S01]  /*14d0*/  SYNCS.PHASECHK.TRANS64.TRYWAIT P0, [R13+URZ+-0x8], R10 ;  /* 0xfffff80a0d0075a7 */ /* 0x004ea2000800017f */
[----:B0-----:R-:W-:Y:S01]  /*14e0*/  ISETP.GE.AND P1, PT, R11, 0x1, PT ;  /* 0x000000010b00780c */ /* 0x001fe20003f26270 */
[----:B--23--:R-:W-:-:S12]  /*14f0*/  @!P0 BRA `(.L_x_14) ;  /* 0x0000007800d88947 */ /* 0x00cfd80003800000 */
.L_x_188:
[----:B------:R-:W-:Y:S01]  /*1500*/  UMOV UR5, URZ ;  /* 0x0000003f00057c82 */ /* 0x000fe20008000000 */
[----:B------:R-:W-:Y:S01]  /*1510*/  UMOV UR6, URZ ;  /* 0x0000003f00067c82 */ /* 0x000fe20008000000 */
[----:B------:R-:W-:Y:S02]  /*1520*/  CS2R R18, SRZ ;  /* 0x0000000000127805 */ /* 0x000fe4000001ff00 */
[----:B------:R-:W-:Y:S02]  /*1530*/  CS2R R16, SRZ ;  /* 0x0000000000107805 */ /* 0x000fe4000001ff00 */
[----:B------:R-:W-:Y:S02]  /*1540*/  CS2R R20, SRZ ;  /* 0x0000000000147805 */ /* 0x000fe4000001ff00 */
[----:B------:R-:W-:Y:S02]  /*1550*/  CS2R R22, SRZ ;  /* 0x0000000000167805 */ /* 0x000fe4000001ff00 */
[----:B------:R-:W-:-:S02]  /*1560*/  CS2R R88, SRZ ;  /* 0x0000000000587805 */ /* 0x000fc4000001ff00 */
[----:B------:R-:W-:Y:S02]  /*1570*/  CS2R R90, SRZ ;  /* 0x00000000005a7805 */ /* 0x000fe4000001ff00 */
        /* <DEDUP_REMOVED lines=25> */
[----:B------:R-:W-:Y:S01]  /*1710*/  CS2R R142, SRZ ;  /* 0x00000000008e7805 */ /* 0x000fe2000001ff00 */
[----:B------:R-:W-:Y:S01]  /*1720*/  IMAD.U32 R147, RZ, RZ, UR11 ;  /* 0x0000000bff937e24 */ /* 0x000fe2000f8e00ff */
        /* <DEDUP_REMOVED lines=31> */
[----:B------:R-:W-:Y:S01]  /*1920*/  CS2R R86, SRZ ;  /* 0x0000000000567805 */ /* 0x000fe2000001ff00 */
[----:B------:R-:W-:Y:S06]  /*1930*/  @!P1 BRA `(.L_x_15) ;  /* 0x00000008006c9947 */ /* 0x000fec0003800000 */
[----:B------:R-:W-:-:S06]  /*1940*/  UISETP.NE.AND UP0, UPT, UR25, 0x3, UPT ;  /* 0x000000031900788c */ /* 0x000fcc000bf05270 */
[----:B------:R-:W-:-:S13]  /*1950*/  PLOP3.LUT P1, PT, PT, PT, UP0, 0x80, 0x0 ;  /* 0x000000000000781c */ /* 0x000fda0003f2f008 */
[----:B------:R-:W-:Y:S05]  /*1960*/  @!P1 BRA `(.L_x_16) ;  /* 0x0000000000049947 */ /* 0x000fea0003800000 */
[----:B------:R-:W-:Y:S01]  /*1970*/  BPT.TRAP 0x1 ;  /* 0x000000040000795c */ /* 0x000fe20000300000 */
.L_x_16:
[----:B------:R-:W-:Y:S01]  /*1980*/  ULEA UR4, UR9, UR8, 0x3 ;  /* 0x0000000809047291 */ /* 0x000fe2000f8e183f */
[----:B0-----:R-:W-:-:S05]  /*1990*/  IMAD.U32 R10, RZ, RZ, UR11 ;  /* 0x0000000bff0a7e24 */ /* 0x001fca000f8e00ff */
[----:B------:R-:W-:-:S04]  /*19a0*/  SHF.L.U32 R10, R10, 0x1f, RZ ;  /* 0x0000001f0a0a7819 */ /* 0x000fc800000006ff */
[----:B------:R0:W2:Y:S01]  /*19b0*/  SYNCS.PHASECHK.TRANS64.TRYWAIT P0, [UR4], R10 ;  /* 0x0000000aff0075a7 */ /* 0x0000a20008000144 */
[----:B------:R-:W-:Y:S05]  /*19c0*/  @!P1 BRA `(.L_x_17) ;  /* 0x0000000000049947 */ /* 0x000fea0003800000 */
[----:B------:R-:W-:Y:S01]  /*19d0*/  BPT.TRAP 0x1 ;  /* 0x000000040000795c */ /* 0x000fe20000300000 */
.L_x_17:
[----:B--2---:R-:W-:Y:S05]  /*19e0*/  @P0 BRA `(.L_x_18) ;  /* 0x0000000000080947 */ /* 0x004fea0003800000 */
[----:B------:R-:W2:Y:S02]  /*19f0*/  SYNCS.PHASECHK.TRANS64.TRYWAIT P0, [UR4], R10 ;  /* 0x0000000aff0075a7 */ /* 0x000ea40008000144 */
[----:B--2---:R-:W-:Y:S05]  /*1a00*/  @!P0 BRA `(.L_x_19) ;  /* 0x0000007400a88947 */ /* 0x004fea0003800000 */
.L_x_18:
[----:B------:R-:W-:Y:S01]  /*1a10*/  UIADD3 UR4, UR8, 0x100, URZ ;  /* 0x0000010008047890 */ /* 0x000fe2000fffe03f */
[----:B------:R-:W-:Y:S01]  /*1a20*/  WARPGROUP.ARRIVE ;  /* 0x00000000000079c5 */ /* 0x000fe20000000000 */
[----:B------:R-:W-:Y:S01]  /*1a30*/  UIADD3 UR5, UR8, 0x4100, URZ ;  /* 0x0000410008057890 */ /* 0x000fe2000fffe03f */
[----:B------:R-:W-:Y:S01]  /*1a40*/  CS2R R18, SRZ ;  /* 0x0000000000127805 */ /* 0x000fe2000001ff00 */
[----:B------:R-:W-:Y:S01]  /*1a50*/  USHF.R.U32.HI UR4, URZ, 0x4, UR4 ;  /* 0x000000043f047899 */ /* 0x000fe20008011604 */
[----:B------:R-:W-:Y:S01]  /*1a60*/  CS2R R16, SRZ ;  /* 0x0000000000107805 */ /* 0x000fe2000001ff00 */
[----:B------:R-:W-:Y:S01]  /*1a70*/  USHF.R.U32.HI UR5, URZ, 0x4, UR5 ;  /* 0x000000043f057899 */ /* 0x000fe20008011605 */
[----:B------:R-:W-:Y:S01]  /*1a80*/  CS2R R20, SRZ ;  /* 0x0000000000147805 */ /* 0x000fe2000001ff00 */
[----:B------:R-:W-:Y:S01]  /*1a90*/  ULOP3.LUT UR4, UR4, 0x3fff, URZ, 0xc0, !UPT ;  /* 0x00003fff04047892 */ /* 0x000fe2000f8ec03f */
[----:B------:R-:W-:Y:S01]  /*1aa0*/  CS2R R22, SRZ ;  /* 0x0000000000167805 */ /* 0x000fe2000001ff00 */
[----:B------:R-:W-:Y:S01]  /*1ab0*/  ULOP3.LUT UR5, UR5, 0x3fff, URZ, 0xc0, !UPT ;  /* 0x00003fff05057892 */ /* 0x000fe2000f8ec03f */
[----:B------:R-:W-:Y:S01]  /*1ac0*/  CS2R R88, SRZ ;  /* 0x0000000000587805 */ /* 0x000fe2000001ff00 */
[----:B------:R-:W-:Y:S01]  /*1ad0*/  ULOP3.LUT UR4, UR4, 0x10000, URZ, 0xfc, !UPT ;  /* 0x0001000004047892 */ /* 0x000fe2000f8efc3f */
[----:B------:R-:W-:Y:S01]  /*1ae0*/  CS2R R90, SRZ ;  /* 0x00000000005a7805 */ /* 0x000fe2000001ff00 */
[----:B------:R-:W-:Y:S01]  /*1af0*/  ULOP3.LUT UR5, UR5, 0x10000, URZ, 0xfc, !UPT ;  /* 0x0001000005057892 */ /* 0x000fe2000f8efc3f */
[----:B------:R-:W-:Y:S01]  /*1b00*/  CS2R R92, SRZ ;  /* 0x00000000005c7805 */ /* 0x000fe2000001ff00 */
[----:B------:R-:W-:Y:S01]  /*1b10*/  ULEA UR4, UR9, UR4, 0x9 ;  /* 0x0000000409047291 */ /* 0x000fe2000f8e483f */
[----:B------:R-:W-:Y:S01]  /*1b20*/  CS2R R94, SRZ ;  /* 0x00000000005e7805 */ /* 0x000fe2000001ff00 */
[----:B------:R-:W-:Y:S01]  /*1b30*/  ULEA UR5, UR9, UR5, 0xa ;  /* 0x0000000509057291 */ /* 0x000fe2000f8e503f */
[----:B------:R-:W-:Y:S01]  /*1b40*/  CS2R R96, SRZ ;  /* 0x0000000000607805 */ /* 0x000fe2000001ff00 */
[----:B------:R-:W-:Y:S01]  /*1b50*/  UMOV UR17, 0x40000040 ;  /* 0x4000004000117882 */ /* 0x000fe20000000000 */
[----:B------:R-:W-:Y:S01]  /*1b60*/  UMOV UR19, 0x40000040 ;  /* 0x4000004000137882 */ /* 0x000fe20000000000 */
[----:B------:R-:W-:Y:S01]  /*1b70*/  CS2R R98, SRZ ;  /* 0x0000000000627805 */ /* 0x000fe2000001ff00 */
[----:B------:R-:W-:Y:S01]  /*1b80*/  UMOV UR16, UR4 ;  /* 0x0000000400107c82 */ /* 0x000fe20008000000 */
[----:B------:R-:W-:Y:S01]  /*1b90*/  CS2R R100, SRZ ;  /* 0x0000000000647805 */ /* 0x000fe2000001ff00 */
[----:B------:R-:W-:Y:S01]  /*1ba0*/  UMOV UR18, UR5 ;  /* 0x0000000500127c82 */ /* 0x000fe20008000000 */
[----:B------:R-:W-:Y:S01]  /*1bb0*/  CS2R R102, SRZ ;  /* 0x0000000000667805 */ /* 0x000fe2000001ff00 */
[----:B------:R-:W-:Y:S01]  /*1bc0*/  QGMMA.64x128x32.F32.E5M2.E5M2 R24, gdesc[UR16], RZ, !UPT ;  /* 0x01e00000101879f3 */ /* 0x000fe2000c7038ff */
[----:B------:R-:W-:Y:S01]  /*1bd0*/  UIADD3 UR16, UR4, 0x2, URZ ;  /* 0x0000000204107890 */ /* 0x000fe2000fffe03f */
[----:B------:R-:W-:Y:S01]  /*1be0*/  CS2R R104, SRZ ;  /* 0x0000000000687805 */ /* 0x000fe2000001ff00 */
[----:B------:R-:W-:Y:S01]  /*1bf0*/  UIADD3 UR18, UR5, 0x2, URZ ;  /* 0x0000000205127890 */ /* 0x000fe2000fffe03f */
[----:B------:R-:W-:Y:S01]  /*1c00*/  CS2R R106, SRZ ;  /* 0x00000000006a7805 */ /* 0x000fe2000001ff00 */
[----:B------:R-:W-:Y:S01]  /*1c10*/  UMOV UR17, 0x40000040 ;  /* 0x4000004000117882 */ /* 0x000fe20000000000 */
[----:B------:R-:W-:Y:S01]  /*1c20*/  UMOV UR19, 0x40000040 ;  /* 0x4000004000137882 */ /* 0x000fe20000000000 */
        /* <DEDUP_REMOVED lines=18> */
[----:B------:R-:W-:Y:S01]  /*1d50*/  QGMMA.64x128x32.F32.E5M2.E5M2 R24, gdesc[UR16], R24 ;  /* 0x01e00000101879f3 */ /* 0x000fe20008703818 */
[----:B------:R-:W-:-:S02]  /*1d60*/  UIADD3 UR16, UR4, 0x4, URZ ;  /* 0x0000000404107890 */ /* 0x000fc4000fffe03f */
[----:B------:R-:W-:Y:S01]  /*1d70*/  UIADD3 UR18, UR5, 0x4, URZ ;  /* 0x0000000405127890 */ /* 0x000fe2000fffe03f */
[----:B------:R-:W-:Y:S01]  /*1d80*/  UMOV UR17, 0x40000040 ;  /* 0x4000004000117882 */ /* 0x000fe20000000000 */
[----:B------:R-:W-:-:S07]  /*1d90*/  UMOV UR19, 0x40000040 ;  /* 0x4000004000137882 */ /* 0x000fce0000000000 */
[----:B------:R-:W-:Y:S01]  /*1da0*/  QGMMA.64x128x32.F32.E5M2.E5M2 R24, gdesc[UR16], R24 ;  /* 0x01e00000101879f3 */ /* 0x000fe20008703818 */
[----:B------:R-:W-:Y:S02]  /*1db0*/  UIADD3 UR18, UR5, 0x6, URZ ;  /* 0x0000000605127890 */ /* 0x000fe4000fffe03f */
[----:B------:R-:W-:Y:S01]  /*1dc0*/  UIADD3 UR16, UR4, 0x6, URZ ;  /* 0x0000000604107890 */ /* 0x000fe2000fffe03f */
[----:B------:R-:W-:Y:S01]  /*1dd0*/  ULDC UR5, c[0x0][0x50c] ;  /* 0x0001430000057ab9 */ /* 0x000fe20000000800 */
[----:B------:R-:W-:Y:S01]  /*1de0*/  UMOV UR17, 0x40000040 ;  /* 0x4000004000117882 */ /* 0x000fe20000000000 */
[----:B------:R-:W-:Y:S01]  /*1df0*/  UISETP.NE.AND UP0, UPT, UR5, 0x4, UPT ;  /* 0x000000040500788c */ /* 0x000fe2000bf05270 */
[----:B------:R-:W-:Y:S01]  /*1e00*/  UMOV UR19, 0x40000040 ;  /* 0x4000004000137882 */ /* 0x000fe20000000000 */
[----:B------:R-:W-:Y:S02]  /*1e10*/  UMOV UR4, 0x4 ;  /* 0x0000000400047882 */ /* 0x000fe40000000000 */
[----:B------:R-:W-:-:S06]  /*1e20*/  USEL UR5, URZ, 0x1, UP0 ;  /* 0x000000013f057887 */ /* 0x000fcc0008000000 */
[----:B------:R-:W-:Y:S01]  /*1e30*/  ISETP.NE.AND P0, PT, RZ, UR5, PT ;  /* 0x00000005ff007c0c */ /* 0x000fe2000bf05270 */
[----:B------:R-:W-:-:S12]  /*1e40*/  QGMMA.64x128x32.F32.E5M2.E5M2 R24, gdesc[UR16], R24, gsb0 ;  /* 0x01e00000101879f3 */ /* 0x000fd80008003818 */
[----:B------:R-:W-:Y:S05]  /*1e50*/  @!P0 BRA `(.L_x_20) ;  /* 0x0000000400088947 */ /* 0x000fea0003800000 */
[----:B------:R-:W-:Y:S02]  /*1e60*/  WARPGROUP.DEPBAR.LE gsb0, 0x0 ;  /* 0x00008000000079c5 */ /* 0x000fe40000010000 */
[----:B------:R-:W-:-:S01]  /*1e70*/  FADD R143, RZ, R24 ;  /* 0x00000018ff8f7221 */ /* 0x000fc20000000000 */
[----:B------:R-:W-:Y:S01]  /*1e80*/  FADD R142, RZ, R25 ;  /* 0x00000019ff8e7221 */ /* 0x000fe20000000000 */
        /* <DEDUP_REMOVED lines=62> */
[----:B------:R-:W-:-:S06]  /*2270*/  UMOV UR4, URZ ;  /* 0x0000003f00047c82 */ /* 0x000fcc0008000000 */
.L_x_20:
[----:B------:R-:W-:-:S04]  /*2280*/  UIADD3 UR12, UR9, 0x1, URZ ;  /* 0x00000001090c7890 */ /* 0x000fc8000fffe03f */
[----:B------:R-:W-:-:S04]  /*2290*/  UISETP.NE.AND UP0, UPT, UR12, 0x2, UPT ;  /* 0x000000020c00788c */ /* 0x000fc8000bf05270 */
[----:B------:R-:W-:Y:S02]  /*22a0*/  USEL UR6, URZ, 0x1, UP0 ;  /* 0x000000013f067887 */ /* 0x000fe40008000000 */
[----:B------:R-:W-:Y:S02]  /*22b0*/  USEL UR12, UR12, URZ, UP0 ;  /* 0x0000003f0c0c7287 */ /* 0x000fe40008000000 */
[----:B------:R-:W-:-:S06]  /*22c0*/  ULOP3.LUT UR6, UR11, UR6, URZ, 0x3c, !UPT ;  /* 0x000000060b067292 */ /* 0x000fcc000f8e3c3f */
[----:B------:R-:W-:Y:S01]  /*22d0*/  IMAD.U32 R147, RZ, RZ, UR6 ;  /* 0x00000006ff937e24 */ /* 0x000fe2000f8e00ff */
[----:B------:R-:W-:-:S06]  /*22e0*/  UMOV UR6, 0x1 ;  /* 0x0000000100067882 */ /* 0x000fcc0000000000 */
.L_x_15:
[----:B------:R-:W-:-:S06]  /*22f0*/  UISETP.GE.AND UP0, UPT, UR10, 0x1, UPT ;  /* 0x000000010a00788c */ /* 0x000fcc000bf06270 */
[----:B------:R-:W-:-:S13]  /*2300*/  PLOP3.LUT P0, PT, PT, PT, UP0, 0x80, 0x0 ;  /* 0x000000000000781c */ /* 0x000fda0003f0f008 */
[----:B------:R-:W-:Y:S05]  /*2310*/  @!P0 BRA `(.L_x_21) ;  /* 0x00000008003c8947 */ /* 0x000fea0003800000 */
[----:B0-2---:R-:W-:Y:S01]  /*2320*/  IMAD.U32 R10, RZ, RZ, UR10 ;  /* 0x0000000aff0a7e24 */ /* 0x005fe2000f8e00ff */
[----:B------:R-:W-:Y:S01]  /*2330*/  UMOV UR15, UR9 ;  /* 0x00000009000f7c82 */ /* 0x000fe20008000000 */
[----:B------:R-:W-:-:S05]  /*2340*/  ULDC UR24, c[0x0][0x50c] ;  /* 0x0001430000187ab9 */ /* 0x000fca0000000800 */
.L_x_29:
[----:B------:R-:W-:-:S06]  /*2350*/  UISETP.NE.AND UP0, UPT, UR25, 0x3, UPT ;  /* 0x000000031900788c */ /* 0x000fcc000bf05270 */
[----:B------:R-:W-:-:S13]  /*2360*/  PLOP3.LUT P1, PT, PT, PT, UP0, 0x80, 0x0 ;  /* 0x000000000000781c */ /* 0x000fda0003f2f008 */
[----:B0-2---:R-:W-:Y:S05]  /*2370*/  @!P1 BRA `(.L_x_22) ;  /* 0x0000000000049947 */ /* 0x005fea0003800000 */
[----:B------:R-:W-:Y:S01]  /*2380*/  BPT.TRAP 0x1 ;  /* 0x000000040000795c */ /* 0x000fe20000300000 */
.L_x_22:
[----:B------:R-:W-:Y:S01]  /*2390*/  ULEA UR16, UR12, UR8, 0x3 ;  /* 0x000000080c107291 */ /* 0x000fe2000f8e183f */
[----:B------:R-:W-:-:S08]  /*23a0*/  SHF.L.U32 R11, R147, 0x1f, RZ ;  /* 0x0000001f930b7819 */ /* 0x000fd000000006ff */
[----:B------:R0:W2:Y:S01]  /*23b0*/  SYNCS.PHASECHK.TRANS64.TRYWAIT P0, [UR16], R11 ;  /* 0x0000000bff0075a7 */ /* 0x0000a20008000150 */
[----:B------:R-:W-:Y:S05]  /*23c0*/  @!P1 BRA `(.L_x_23) ;  /* 0x0000000000049947 */ /* 0x000fea0003800000 */
[----:B------:R-:W-:Y:S01]  /*23d0*/  BPT.TRAP 0x1 ;  /* 0x000000040000795c */ /* 0x000fe20000300000 */
.L_x_23:
[----:B--2---:R-:W-:Y:S05]  /*23e0*/  @P0 BRA `(.L_x_24) ;  /* 0x0000000000080947 */ /* 0x004fea0003800000 */
[----:B------:R-:W2:Y:S02]  /*23f0*/  SYNCS.PHASECHK.TRANS64.TRYWAIT P0, [UR16], R11 ;  /* 0x0000000bff0075a7 */ /* 0x000ea40008000150 */
[----:B--2---:R-:W-:Y:S05]  /*2400*/  @!P0 BRA `(.L_x_25) ;  /* 0x0000006c00408947 */ /* 0x004fea0003800000 */
.L_x_24:
[----:B------:R-:W-:Y:S01]  /*2410*/  UIADD3 UR16, UR8, 0x100, URZ ;  /* 0x0000010008107890 */ /* 0x000fe2000fffe03f */
[----:B------:R-:W-:Y:S01]  /*2420*/  WARPGROUP.ARRIVE ;  /* 0x00000000000079c5 */ /* 0x000fe20000000000 */
[----:B------:R-:W-:Y:S02]  /*2430*/  UIADD3 UR17, UR8, 0x4100, URZ ;  /* 0x0000410008117890 */ /* 0x000fe4000fffe03f */
[----:B------:R-:W-:Y:S02]  /*2440*/  UISETP.NE.AND UP0, UPT, UR5, URZ, UPT ;  /* 0x0000003f0500728c */ /* 0x000fe4000bf05270 */
[----:B------:R-:W-:Y:S02]  /*2450*/  USHF.R.U32.HI UR16, URZ, 0x4, UR16 ;  /* 0x000000043f107899 */ /* 0x000fe40008011610 */
[----:B------:R-:W-:Y:S02]  /*2460*/  USHF.R.U32.HI UR17, URZ, 0x4, UR17 ;  /* 0x000000043f117899 */ /* 0x000fe40008011611 */
[----:B------:R-:W-:-:S02]  /*2470*/  USEL UR6, UR6, URZ, !UP0 ;  /* 0x0000003f06067287 */ /* 0x000fc4000c000000 */
[----:B------:R-:W-:Y:S02]  /*2480*/  ULOP3.LUT UR16, UR16, 0x3fff, URZ, 0xc0, !UPT ;  /* 0x00003fff10107892 */ /* 0x000fe4000f8ec03f */
[----:B------:R-:W-:Y:S02]  /*2490*/  ULOP3.LUT UR17, UR17, 0x3fff, URZ, 0xc0, !UPT ;  /* 0x00003fff11117892 */ /* 0x000fe4000f8ec03f */
[----:B------:R-:W-:Y:S02]  /*24a0*/  UISETP.NE.U32.AND UP0, UPT, UR6, URZ, UPT ;  /* 0x0000003f0600728c */ /* 0x000fe4000bf05070 */
[----:B------:R-:W-:Y:S02]  /*24b0*/  ULOP3.LUT UR5, UR16, 0x10000, URZ, 0xfc, !UPT ;  /* 0x0001000010057892 */ /* 0x000fe4000f8efc3f */
[----:B------:R-:W-:Y:S02]  /*24c0*/  ULOP3.LUT UR6, UR17, 0x10000, URZ, 0xfc, !UPT ;  /* 0x0001000011067892 */ /* 0x000fe4000f8efc3f */
[----:B------:R-:W-:-:S02]  /*24d0*/  ULEA UR5, UR12, UR5, 0x9 ;  /* 0x000000050c057291 */ /* 0x000fc4000f8e483f */
[----:B------:R-:W-:Y:S01]  /*24e0*/  ULEA UR6, UR12, UR6, 0xa ;  /* 0x000000060c067291 */ /* 0x000fe2000f8e503f */
[----:B------:R-:W-:Y:S01]  /*24f0*/  UMOV UR17, 0x40000040 ;  /* 0x4000004000117882 */ /* 0x000fe20000000000 */
[----:B------:R-:W-:Y:S01]  /*2500*/  UMOV UR19, 0x40000040 ;  /* 0x4000004000137882 */ /* 0x000fe20000000000 */
[----:B------:R-:W-:Y:S02]  /*2510*/  UIADD3 UR4, UR4, 0x4, URZ ;  /* 0x0000000404047890 */ /* 0x000fe4000fffe03f */
[----:B------:R-:W-:Y:S02]  /*2520*/  UMOV UR16, UR5 ;  /* 0x0000000500107c82 */ /* 0x000fe40008000000 */
[----:B------:R-:W-:Y:S02]  /*2530*/  UMOV UR18, UR6 ;  /* 0x0000000600127c82 */ /* 0x000fe40008000000 */
[----:B------:R-:W-:Y:S01]  /*2540*/  QGMMA.64x128x32.F32.E5M2.E5M2 R24, gdesc[UR16], R24, UP0 ;  /* 0x01e00000101879f3 */ /* 0x000fe2000bf03818 */
[----:B------:R-:W-:-:S02]  /*2550*/  UIADD3 UR16, UR5, 0x2, URZ ;  /* 0x0000000205107890 */ /* 0x000fc4000fffe03f */
[----:B------:R-:W-:Y:S01]  /*2560*/  UIADD3 UR18, UR6, 0x2, URZ ;  /* 0x0000000206127890 */ /* 0x000fe2000fffe03f */
[----:B------:R-:W-:Y:S01]  /*2570*/  UMOV UR17, 0x40000040 ;  /* 0x4000004000117882 */ /* 0x000fe20000000000 */
[----:B------:R-:W-:Y:S01]  /*2580*/  UMOV UR19, 0x40000040 ;  /* 0x4000004000137882 */ /* 0x000fe20000000000 */
[----:B------:R-:W-:-:S06]  /*2590*/  UISETP.NE.AND UP0, UPT, UR4, UR24, UPT ;  /* 0x000000180400728c */ /* 0x000fcc000bf05270 */
[----:B------:R-:W-:Y:S01]  /*25a0*/  QGMMA.64x128x32.F32.E5M2.E5M2 R24, gdesc[UR16], R24 ;  /* 0x01e00000101879f3 */ /* 0x000fe20008703818 */
[----:B------:R-:W-:Y:S02]  /*25b0*/  UIADD3 UR16, UR5, 0x4, URZ ;  /* 0x0000000405107890 */ /* 0x000fe4000fffe03f */
[----:B------:R-:W-:Y:S01]  /*25c0*/  UIADD3 UR18, UR6, 0x4, URZ ;  /* 0x0000000406127890 */ /* 0x000fe2000fffe03f */
[----:B------:R-:W-:Y:S01]  /*25d0*/  UMOV UR17, 0x40000040 ;  /* 0x4000004000117882 */ /* 0x000fe20000000000 */
[----:B------:R-:W-:-:S07]  /*25e0*/  UMOV UR19, 0x40000040 ;  /* 0x4000004000137882 */ /* 0x000fce0000000000 */
[----:B------:R-:W-:Y:S01]  /*25f0*/  QGMMA.64x128x32.F32.E5M2.E5M2 R24, gdesc[UR16], R24 ;  /* 0x01e00000101879f3 */ /* 0x000fe20008703818 */
[----:B------:R-:W-:Y:S02]  /*2600*/  UIADD3 UR16, UR5, 0x6, URZ ;  /* 0x0000000605107890 */ /* 0x000fe4000fffe03f */
[----:B------:R-:W-:Y:S01]  /*2610*/  UIADD3 UR18, UR6, 0x6, URZ ;  /* 0x0000000606127890 */ /* 0x000fe2000fffe03f */
[----:B------:R-:W-:Y:S01]  /*2620*/  UMOV UR17, 0x40000040 ;  /* 0x4000004000117882 */ /* 0x000fe20000000000 */
[----:B------:R-:W-:Y:S01]  /*2630*/  UMOV UR19, 0x40000040 ;  /* 0x4000004000137882 */ /* 0x000fe20000000000 */
[----:B------:R-:W-:-:S06]  /*2640*/  USEL UR5, URZ, 0x1, UP0 ;  /* 0x000000013f057887 */ /* 0x000fcc0008000000 */
[----:B------:R-:W-:Y:S01]  /*2650*/  ISETP.NE.AND P0, PT, RZ, UR5, PT ;  /* 0x00000005ff007c0c */ /* 0x000fe2000bf05270 */
[----:B------:R-:W-:Y:S03]  /*2660*/  QGMMA.64x128x32.F32.E5M2.E5M2 R24, gdesc[UR16], R24, gsb0 ;  /* 0x01e00000101879f3 */ /* 0x000fe60008003818 */
[----:B------:R-:W-:-:S09]  /*2670*/  WARPGROUP.DEPBAR.LE gsb0, 0x1 ;  /* 0x00008000000079c5 */ /* 0x000fd20000010100 */
[----:B------:R-:W-:Y:S05]  /*2680*/  @!P0 BRA `(.L_x_26) ;  /* 0x0000000400088947 */ /* 0x000fea0003800000 */
[----:B------:R-:W-:Y:S02]  /*2690*/  WARPGROUP.DEPBAR.LE gsb0, 0x0 ;  /* 0x00008000000079c5 */ /* 0x000fe40000010000 */
[----:B------:R-:W-:-:S01]  /*26a0*/  FADD R143, R24, R143 ;  /* 0x0000008f188f7221 */ /* 0x000fc20000000000 */
[----:B------:R-:W-:Y:S01]  /*26b0*/  FADD R142, R25, R142 ;  /* 0x0000008e198e7221 */ /* 0x000fe20000000000 */
        /* <DEDUP_REMOVED lines=62> */
[----:B------:R-:W-:-:S06]  /*2aa0*/  UMOV UR4, URZ ;  /* 0x0000003f00047c82 */ /* 0x000fcc0008000000 */
.L_x_26:
[----:B------:R-:W-:Y:S05]  /*2ab0*/  @!P1 BRA `(.L_x_27) ;  /* 0x0000000000049947 */ /* 0x000fea0003800000 */
[----:B------:R-:W-:Y:S01]  /*2ac0*/  BPT.TRAP 0x1 ;  /* 0x000000040000795c */ /* 0x000fe20000300000 */
.L_x_27:
[----:B------:R-:W-:Y:S02]  /*2ad0*/  UISETP.GT.U32.AND UP0, UPT, UR13, 0x1, UPT ;  /* 0x000000010d00788c */ /* 0x000fe4000bf04070 */
[----:B------:R-:W-:-:S04]  /*2ae0*/  ULEA UR6, UR15, UR8, 0x3 ;  /* 0x000000080f067291 */ /* 0x000fc8000f8e183f */
[----:B------:R-:W-:Y:S01]  /*2af0*/  UIADD3 UR6, UR6, 0x10, URZ ;  /* 0x0000001006067890 */ /* 0x000fe2000fffe03f */
[----:B------:R-:W-:-:S03]  /*2b00*/  PLOP3.LUT P0, PT, PT, PT, UP0, 0x80, 0x0 ;  /* 0x000000000000781c */ /* 0x000fc60003f0f008 */
[----:B------:R-:W-:-:S09]  /*2b10*/  UPRMT UR6, URZ, 0x654, UR6 ;  /* 0x000006543f067896 */ /* 0x000fd20008000006 */
[----:B------:R-:W-:Y:S01]  /*2b20*/  SYNCS.ARRIVE.TRANS64.RED.A1T0 RZ, [UR6], RZ ;  /* 0x000000ffffff79a7 */ /* 0x000fe20008100406 */
[----:B------:R-:W-:Y:S05]  /*2b30*/  @P0 BRA `(.L_x_28) ;  /* 0x0000000000040947 */ /* 0x000fea0003800000 */
[----:B------:R-:W-:Y:S01]  /*2b40*/  BPT.TRAP 0x1 ;  /* 0x000000040000795c */ /* 0x000fe20000300000 */
.L_x_28:
[----:B------:R-:W-:Y:S01]  /*2b50*/  UIADD3 UR12, UR12, 0x1, URZ ;  /* 0x000000010c0c7890 */ /* 0x000fe2000fffe03f */
[C---:B------:R-:W-:Y:S01]  /*2b60*/  ISETP.GT.AND P0, PT, R10.reuse, 0x1, PT ;  /* 0x000000010a00780c */ /* 0x040fe20003f04270 */
[----:B------:R-:W-:Y:S01]  /*2b70*/  UIADD3 UR15, UR15, 0x1, URZ ;  /* 0x000000010f0f7890 */ /* 0x000fe2000fffe03f */
[----:B------:R-:W-:Y:S01]  /*2b80*/  VIADD R10, R10, 0xffffffff ;  /* 0xffffffff0a0a7836 */ /* 0x000fe20000000000 */
[----:B------:R-:W-:Y:S02]  /*2b90*/  UISETP.NE.AND UP0, UPT, UR12, 0x2, UPT ;  /* 0x000000020c00788c */ /* 0x000fe4000bf05270 */
[----:B------:R-:W-:Y:S02]  /*2ba0*/  UISETP.NE.AND UP1, UPT, UR15, 0x2, UPT ;  /* 0x000000020f00788c */ /* 0x000fe4000bf25270 */
[----:B------:R-:W-:Y:S02]  /*2bb0*/  USEL UR6, URZ, 0x1, UP0 ;  /* 0x000000013f067887 */ /* 0x000fe40008000000 */
[----:B------:R-:W-:-:S02]  /*2bc0*/  USEL UR12, UR12, URZ, UP0 ;  /* 0x0000003f0c0c7287 */ /* 0x000fc40008000000 */
[----:B------:R-:W-:Y:S02]  /*2bd0*/  USEL UR15, UR15, URZ, UP1 ;  /* 0x0000003f0f0f7287 */ /* 0x000fe40008800000 */
[----:B------:R-:W-:Y:S01]  /*2be0*/  LOP3.LUT R147, R147, UR6, RZ, 0x3c, !PT ;  /* 0x0000000693937c12 */ /* 0x000fe2000f8e3cff */
[----:B------:R-:W-:Y:S01]  /*2bf0*/  UMOV UR6, 0x1 ;  /* 0x0000000100067882 */ /* 0x000fe20000000000 */
[----:B------:R-:W-:Y:S08]  /*2c00*/  @P0 BRA `(.L_x_29) ;  /* 0xfffffff400d00947 */ /* 0x000ff0000383ffff */
.L_x_21:
[----:B------:R-:W-:-:S04]  /*2c10*/  UISETP.NE.AND UP0, UPT, UR4, URZ, UPT ;  /* 0x0000003f0400728c */ /* 0x000fc8000bf05270 */
[----:B------:R-:W-:-:S06]  /*2c20*/  USEL UR4, URZ, 0x1, !UP0 ;  /* 0x000000013f047887 */ /* 0x000fcc000c000000 */
[----:B------:R-:W-:-:S13]  /*2c30*/  ISETP.NE.AND P0, PT, RZ, UR4, PT ;  /* 0x00000004ff007c0c */ /* 0x000fda000bf05270 */
[----:B------:R-:W-:Y:S05]  /*2c40*/  @!P0 BRA `(.L_x_30) ;  /* 0x0000000400048947 */ /* 0x000fea0003800000 */
[----:B------:R-:W-:Y:S02]  /*2c50*/  WARPGROUP.DEPBAR.LE gsb0, 0x0 ;  /* 0x00008000000079c5 */ /* 0x000fe40000010000 */
[----:B------:R-:W-:Y:S01]  /*2c60*/  FADD R143, R24, R143 ;  /* 0x0000008f188f7221 */ /* 0x000fe20000000000 */
        /* <DEDUP_REMOVED lines=62> */
[----:B------:R-:W-:-:S07]  /*3050*/  FADD R18, R18, R87 ;  /* 0x0000005712127221 */ /* 0x000fce0000000000 */
.L_x_30:
[----:B------:R-:W-:Y:S01]  /*3060*/  ULDC UR6, c[0x0][0x28c] ;  /* 0x0000a30000067ab9 */ /* 0x000fe20000000800 */
[----:B------:R3:W-:Y:S01]  /*3070*/  SYNCS.ARRIVE.TRANS64.A1T0 RZ, [R145+UR28], RZ ;  /* 0x000000ff91ff79a7 */ /* 0x0007e2000810001c */
[----:B------:R-:W-:Y:S01]  /*3080*/  UISETP.GE.AND UP0, UPT, UR6, 0x1, UPT ;  /* 0x000000010600788c */ /* 0x000fe2000bf06270 */
[----:B------:R-:W-:-:S05]  /*3090*/  WARPGROUP.DEPBAR.LE gsb0, 0x0 ;  /* 0x00008000000079c5 */ /* 0x000fca0000010000 */
[----:B------:R-:W-:-:S13]  /*30a0*/  PLOP3.LUT P0, PT, PT, PT, UP0, 0x80, 0x0 ;  /* 0x000000000000781c */ /* 0x000fda0003f0f008 */
[----:B---3--:R-:W-:Y:S05]  /*30b0*/  @!P0 BRA `(.L_x_31) ;  /* 0x0000000000388947 */ /* 0x008fea0003800000 */
[----:B------:R-:W-:-:S06]  /*30c0*/  UISETP.NE.AND UP0, UPT, UR25, 0x3, UPT ;  /* 0x000000031900788c */ /* 0x000fcc000bf05270 */
[----:B------:R-:W-:-:S13]  /*30d0*/  PLOP3.LUT P0, PT, PT, PT, UP0, 0x80, 0x0 ;  /* 0x000000000000781c */ /* 0x000fda0003f0f008 */
[----:B------:R-:W-:Y:S05]  /*30e0*/  @!P0 BRA `(.L_x_32) ;  /* 0x0000000000048947 */ /* 0x000fea0003800000 */
[----:B------:R-:W-:Y:S01]  /*30f0*/  BPT.TRAP 0x1 ;  /* 0x000000040000795c */ /* 0x000fe20000300000 */
.L_x_32:
[----:B------:R-:W-:Y:S02]  /*3100*/  UIADD3 UR4, UR10, UR9, URZ ;  /* 0x000000090a047290 */ /* 0x000fe4000fffe03f */
[----:B------:R-:W-:Y:S02]  /*3110*/  UISETP.GT.U32.AND UP0, UPT, UR13, 0x1, UPT ;  /* 0x000000010d00788c */ /* 0x000fe4000bf04070 */
[----:B------:R-:W-:-:S04]  /*3120*/  USHF.L.U32 UR4, UR4, 0x3, URZ ;  /* 0x0000000304047899 */ /* 0x000fc8000800063f */
[----:B------:R-:W-:Y:S01]  /*3130*/  ULOP3.LUT UR4, UR4, 0x8, URZ, 0xc0, !UPT ;  /* 0x0000000804047892 */ /* 0x000fe2000f8ec03f */
[----:B------:R-:W-:-:S03]  /*3140*/  PLOP3.LUT P0, PT, PT, PT, UP0, 0x80, 0x0 ;  /* 0x000000000000781c */ /* 0x000fc60003f0f008 */
[----:B------:R-:W-:-:S04]  /*3150*/  UIADD3 UR4, UR8, 0x10, UR4 ;  /* 0x0000001008047890 */ /* 0x000fc8000fffe004 */
[----:B------:R-:W-:-:S09]  /*3160*/  UPRMT UR4, URZ, 0x654, UR4 ;  /* 0x000006543f047896 */ /* 0x000fd20008000004 */
[----:B------:R-:W-:Y:S01]  /*3170*/  SYNCS.ARRIVE.TRANS64.RED.A1T0 RZ, [UR4], RZ ;  /* 0x000000ffffff79a7 */ /* 0x000fe20008100404 */
[----:B------:R-:W-:Y:S05]  /*3180*/  @P0 BRA `(.L_x_31) ;  /* 0x0000000000040947 */ /* 0x000fea0003800000 */
[----:B------:R-:W-:Y:S01]  /*3190*/  BPT.TRAP 0x1 ;  /* 0x000000040000795c */ /* 0x000fe20000300000 */
.L_x_31:
[----:B0-2---:R-:W-:Y:S01]  /*31a0*/  SHF.L.U32 R10, R144, 0x1f, RZ ;  /* 0x0000001f900a7819 */ /* 0x005fe200000006ff */
[----:B------:R-:W-:Y:S01]  /*31b0*/  ULEA UR12, UR14, UR9, 0x1 ;  /* 0x000000090e0c7291 */ /* 0x000fe2000f8e083f */
[----:B------:R-:W0:Y:S01]  /*31c0*/  LDC R29, c[0x0][0x288] ;  /* 0x0000a200ff1d7b82 */ /* 0x000e220000000800 */
[----:B------:R-:W-:Y:S01]  /*31d0*/  UIADD3 UR4, UR6, 0xfe, URZ ;  /* 0x000000fe06047890 */ /* 0x000fe2000fffe03f */
[----:B------:R-:W-:Y:S01]  /*31e0*/  IMAD.SHL.U32 R24, R12, 0x2, RZ ;  /* 0x000000020c187824 */ /* 0x000fe200078e00ff */
[----:B------:R-:W-:Y:S02]  /*31f0*/  USHF.R.U32.HI UR5, URZ, 0x1, UR12 ;  /* 0x000000013f057899 */ /* 0x000fe4000801160c */
[----:B------:R-:W-:Y:S02]  /*3200*/  UISETP.GT.U32.AND UP0, UPT, UR12, 0x1, UPT ;  /* 0x000000010c00788c */ /* 0x000fe4000bf04070 */
[----:B------:R-:W-:Y:S01]  /*3210*/  ULOP3.LUT UR5, UR5, 0x1, URZ, 0xc0, !UPT ;  /* 0x0000000105057892 */ /* 0x000fe2000f8ec03f */
[----:B------:R-:W2:Y:S01]  /*3220*/  SYNCS.PHASECHK.TRANS64.TRYWAIT P0, [R13+URZ+0x8], R10 ;  /* 0x0000080a0d0075a7 */ /* 0x000ea2000800017f */
[----:B------:R-:W-:Y:S01]  /*3230*/  UISETP.LT.U32.AND UP0, UPT, UR4, 0xff, UP0 ;  /* 0x000000ff0400788c */ /* 0x000fe20008701070 */
[----:B------:R-:W-:Y:S01]  /*3240*/  SHF.R.S32.HI R25, RZ, 0x1f, R24 ;  /* 0x0000001fff197819 */ /* 0x000fe20000011418 */
[----:B------:R-:W-:-:S02]  /*3250*/  UISETP.NE.U32.AND UP1, UPT, UR5, 0x1, UPT ;  /* 0x000000010500788c */ /* 0x000fc4000bf25070 */
[----:B------:R-:W-:Y:S02]  /*3260*/  USEL UR5, URZ, 0x1, !UP0 ;  /* 0x000000013f057887 */ /* 0x000fe4000c000000 */
[----:B------:R-:W-:-:S04]  /*3270*/  UISETP.GT.U32.AND UP1, UPT, UR4, 0xfe, !UP1 ;  /* 0x000000fe0400788c */ /* 0x000fc8000cf24070 */
[----:B------:R-:W-:-:S04]  /*3280*/  USEL UR4, URZ, 0x1, !UP1 ;  /* 0x000000013f047887 */ /* 0x000fc8000c800000 */
[----:B------:R-:W-:Y:S01]  /*3290*/  ULOP3.LUT UR11, UR4, UR11, UR5, 0x96, !UPT ;  /* 0x0000000b040b7292 */ /* 0x000fe2000f8e9605 */
[----:B0-2---:R-:W-:Y:S11]  /*32a0*/  @!P0 BRA `(.L_x_33) ;  /* 0x0000005c00b08947 */ /* 0x005ff60003800000 */
.L_x_189:
[----:B------:R-:W-:Y:S01]  /*32b0*/  IMAD.SHL.U32 R28, R5, 0x40, RZ ;  /* 0x00000040051c7824 */ /* 0x000fe200078e00ff */
[----:B------:R-:W-:Y:S01]  /*32c0*/  ULDC UR6, c[0x0][0x284] ;  /* 0x0000a10000067ab9 */ /* 0x000fe20000000800 */
[----:B------:R-:W-:Y:S01]  /*32d0*/  IMAD.SHL.U32 R32, R4, 0x80, RZ ;  /* 0x0000008004207824 */ /* 0x000fe200078e00ff */
[----:B------:R-:W-:Y:S01]  /*32e0*/  SHF.R.S32.HI R34, RZ, 0x1f, R0 ;  /* 0x0000001fff227819 */ /* 0x000fe20000011400 */
[----:B------:R-:W-:Y:S01]  /*32f0*/  ULDC.64 UR4, c[0x0][0x5d0] ;  /* 0x0001740000047ab9 */ /* 0x000fe20000000a00 */
[----:B------:R-:W-:Y:S01]  /*3300*/  ISETP.GE.AND P0, PT, R28, UR6, PT ;  /* 0x000000061c007c0c */ /* 0x000fe2000bf06270 */
[----:B0-----:R-:W-:Y:S01]  /*3310*/  IMAD.WIDE.U32 R10, R0, UR4, R24 ;  /* 0x00000004000a7c25 */ /* 0x001fe2000f8e0018 */
[----:B------:R-:W-:Y:S01]  /*3320*/  SHF.R.S32.HI R33, RZ, 0x1f, R32 ;  /* 0x0000001fff217819 */ /* 0x000fe20000011420 */
[----:B------:R-:W-:Y:S01]  /*3330*/  ULOP3.LUT UR9, UR9, 0x1, URZ, 0xc0, !UPT ;  /* 0x0000000109097892 */ /* 0x000fe2000f8ec03f */
[----:B------:R-:W-:Y:S01]  /*3340*/  ISETP.GE.OR P0, PT, R32, R29, P0 ;  /* 0x0000001d2000720c */ /* 0x000fe20000706670 */
[----:B------:R-:W-:Y:S01]  /*3350*/  IMAD R27, R34, UR4, RZ ;  /* 0x00000004221b7c24 */ /* 0x000fe2000f8e02ff */
[----:B------:R-:W-:-:S03]  /*3360*/  IADD3 R10, P1, R32, R10, RZ ;  /* 0x0000000a200a7210 */ /* 0x000fc60007f3e0ff */
[----:B------:R-:W-:-:S05]  /*3370*/  IMAD R27, R0, UR5, R27 ;  /* 0x00000005001b7c24 */ /* 0x000fca000f8e021b */
[----:B------:R-:W-:-:S03]  /*3380*/  IADD3.X R11, R33, R11, R27, P1, !PT ;  /* 0x0000000b210b7210 */ /* 0x000fc60000ffe41b */
[----:B------:R-:W-:Y:S05]  /*3390*/  @P0 BRA `(.L_x_34) ;  /* 0x0000004400b80947 */ /* 0x000fea0003800000 */
[----:B------:R-:W0:Y:S01]  /*33a0*/  LDC.64 R30, c[0x0][0x5c8] ;  /* 0x00017200ff1e7b82 */ /* 0x000e220000000a00 */
[----:B------:R-:W-:Y:S01]  /*33b0*/  IMAD.WIDE R26, R5, 0x40, R8 ;  /* 0x00000040051a7825 */ /* 0x000fe200078e0208 */
[----:B------:R-:W-:Y:S01]  /*33c0*/  ULDC.64 UR4, c[0x0][0x5c0] ;  /* 0x0001700000047ab9 */ /* 0x000fe20000000a00 */
[----:B------:R-:W-:Y:S02]  /*33d0*/  BSSY B0, `(.L_x_34) ;  /* 0x000046a000007945 */ /* 0x000fe40003800000 */
[----:B------:R-:W-:Y:S02]  /*33e0*/  IMAD R29, R12, -0x2, R29 ;  /* 0xfffffffe0c1d7824 */ /* 0x000fe400078e021d */
[----:B------:R-:W-:Y:S02]  /*33f0*/  IMAD.IADD R35, R15, 0x1, -R28 ;  /* 0x000000010f237824 */ /* 0x000fe400078e0a1c */
[----:B------:R-:W-:Y:S02]  /*3400*/  IMAD.IADD R28, R29, 0x1, -R32 ;  /* 0x000000011d1c7824 */ /* 0x000fe400078e0a20 */
[----:B0-----:R-:W-:-:S02]  /*3410*/  IMAD R4, R27, R30, RZ ;  /* 0x0000001e1b047224 */ /* 0x001fc400078e02ff */
[----:B------:R-:W-:-:S04]  /*3420*/  IMAD.WIDE.U32 R10, R26, R30, R10 ;  /* 0x0000001e1a0a7225 */ /* 0x000fc800078e000a */
[----:B------:R-:W-:Y:S01]  /*3430*/  IMAD R5, R26, R31, R4 ;  /* 0x0000001f1a057224 */ /* 0x000fe200078e0204 */
[----:B------:R-:W-:Y:S02]  /*3440*/  LEA R4, P0, R30, R10, 0x3 ;  /* 0x0000000a1e047211 */ /* 0x000fe400078018ff */
[----:B------:R-:W-:Y:S01]  /*3450*/  IADD3 R10, P1, R10, UR4, RZ ;  /* 0x000000040a0a7c10 */ /* 0x000fe2000ff3e0ff */
[----:B------:R-:W-:Y:S01]  /*3460*/  IMAD.IADD R11, R11, 0x1, R5 ;  /* 0x000000010b0b7824 */ /* 0x000fe200078e0205 */
[----:B------:R-:W-:-:S04]  /*3470*/  IADD3 R4, P2, R4, UR4, RZ ;  /* 0x0000000404047c10 */ /* 0x000fc8000ff5e0ff */
[----:B------:R-:W-:Y:S02]  /*3480*/  LEA.HI.X R5, R30, R11, R31, 0x3, P0 ;  /* 0x0000000b1e057211 */ /* 0x000fe400000f1c1f */
[----:B-1---5:R-:W-:Y:S02]  /*3490*/  FSETP.NEU.AND P0, PT, R7, RZ, PT ;  /* 0x000000ff0700720b */ /* 0x022fe40003f0d000 */
[----:B------:R-:W-:Y:S02]  /*34a0*/  IADD3.X R11, R11, UR5, RZ, P1, !PT ;  /* 0x000000050b0b7c10 */ /* 0x000fe40008ffe4ff */
[----:B------:R-:W-:-:S09]  /*34b0*/  IADD3.X R5, R5, UR5, RZ, P2, !PT ;  /* 0x0000000505057c10 */ /* 0x000fd200097fe4ff */
[----:B------:R-:W-:Y:S05]  /*34c0*/  @!P0 BRA `(.L_x_35) ;  /* 0x0000003400608947 */ /* 0x000fea0003800000 */
[----:B------:R-:W-:Y:S01]  /*34d0*/  ULDC.64 UR4, c[0x0][0x5b8] ;  /* 0x00016e0000047ab9 */ /* 0x000fe20000000a00 */
[----:B------:R-:W-:Y:S01]  /*34e0*/  ULDC.64 UR16, c[0x0][0x5a8] ;  /* 0x00016a0000107ab9 */ /* 0x000fe20000000a00 */
[----:B------:R-:W-:Y:S01]  /*34f0*/  IMAD.WIDE.U32 R24, R0, UR4, R24 ;  /* 0x0000000400187c25 */ /* 0x000fe2000f8e0018 */
[----:B------:R-:W-:Y:S03]  /*3500*/  BSSY B1, `(.L_x_36) ;  /* 0x0000010000017945 */ /* 0x000fe60003800000 */
[----:B------:R-:W-:Y:S01]  /*3510*/  IMAD R29, R34, UR4, RZ ;  /* 0x00000004221d7c24 */ /* 0x000fe2000f8e02ff */
[----:B------:R-:W-:-:S03]  /*3520*/  IADD3 R30, P0, R32, R24, RZ ;  /* 0x00000018201e7210 */ /* 0x000fc60007f1e0ff */
[----:B------:R-:W-:Y:S01]  /*3530*/  IMAD R29, R0, UR5, R29 ;  /* 0x00000005001d7c24 */ /* 0x000fe2000f8e021d */
[----:B------:R-:W-:Y:S01]  /*3540*/  ULDC.64 UR4, c[0x0][0x5b0] ;  /* 0x00016c0000047ab9 */ /* 0x000fe20000000a00 */
[----:B------:R-:W-:-:S03]  /*3550*/  PRMT R0, RZ, 0x7610, R0 ;  /* 0x00007610ff007816 */ /* 0x000fc60000000000 */
[----:B------:R-:W-:Y:S01]  /*3560*/  IADD3.X R31, R33, R25, R29, P0, !PT ;  /* 0x00000019211f7210 */ /* 0x000fe200007fe41d */
[----:B------:R-:W-:Y:S01]  /*3570*/  IMAD R29, R27, UR4, RZ ;  /* 0x000000041b1d7c24 */ /* 0x000fe2000f8e02ff */
[----:B------:R-:W-:Y:S01]  /*3580*/  ISETP.GE.AND P0, PT, R35, 0x1, PT ;  /* 0x000000012300780c */ /* 0x000fe20003f06270 */
[----:B------:R-:W-:-:S03]  /*3590*/  IMAD.WIDE.U32 R24, R26, UR4, R30 ;  /* 0x000000041a187c25 */ /* 0x000fc6000f8e001e */
[----:B------:R-:W-:Y:S01]  /*35a0*/  ISETP.LT.OR P2, PT, R28, 0x1, !P0 ;  /* 0x000000011c00780c */ /* 0x000fe20004741670 */
[----:B------:R-:W-:Y:S01]  /*35b0*/  IMAD R29, R26, UR5, R29 ;  /* 0x000000051a1d7c24 */ /* 0x000fe2000f8e021d */
[----:B------:R-:W-:-:S04]  /*35c0*/  IADD3 R24, P1, R24, UR16, RZ ;  /* 0x0000001018187c10 */ /* 0x000fc8000ff3e0ff */
[----:B------:R-:W-:-:S07]  /*35d0*/  IADD3.X R25, R25, UR17, R29, P1, !PT ;  /* 0x0000001119197c10 */ /* 0x000fce0008ffe41d */
[----:B------:R-:W-:Y:S05]  /*35e0*/  @P2 BRA `(.L_x_37) ;  /* 0x0000000000042947 */ /* 0x000fea0003800000 */
[----:B------:R0:W5:Y:S02]  /*35f0*/  LDG.E.U8 R0, desc[UR22][R24.64] ;  /* 0x0000001618007981 */ /* 0x000164000c1e1100 */
.L_x_37:
[----:B------:R-:W-:Y:S05]  /*3600*/  BSYNC B1 ;  /* 0x0000000000017941 */ /* 0x000fea0003800000 */
.L_x_36:
[----:B-----5:R-:W-:Y:S01]  /*3610*/  LOP3.LUT R0, R0, 0xff, RZ, 0xc0, !PT ;  /* 0x000000ff00007812 */ /* 0x020fe200078ec0ff */
[----:B------:R-:W-:Y:S01]  /*3620*/  BSSY B1, `(.L_x_38) ;  /* 0x000000b000017945 */ /* 0x000fe20003800000 */
[----:B------:R-:W-:Y:S02]  /*3630*/  ISETP.LT.OR P3, PT, R28, 0x2, !P0 ;  /* 0x000000021c00780c */ /* 0x000fe40004761670 */
[----:B------:R-:W-:-:S05]  /*3640*/  F2FP.F16.E5M2.UNPACK_B R0, R0 ;  /* 0x00000000ff00723e */ /* 0x000fca00020004ff */
[----:B------:R-:W-:-:S05]  /*3650*/  HADD2.F32 R0, -RZ, R0.H0_H0 ;  /* 0x20000000ff007230 */ /* 0x000fca0000004100 */
[----:B------:R-:W-:-:S04]  /*3660*/  FMUL R0, R0, R7 ;  /* 0x0000000700007220 */ /* 0x000fc80000400000 */
[----:B------:R-:W-:-:S05]  /*3670*/  FFMA R0, R143, R6, R0 ;  /* 0x000000068f007223 */ /* 0x000fca0000000000 */
[----:B------:R-:W-:Y:S02]  /*3680*/  F2FP.SATFINITE.E5M2.F32.PACK_AB_MERGE_C R29, RZ, R0, RZ ;  /* 0x00000000ff1d723e */ /* 0x000fe400048060ff */
[----:B------:R-:W-:-:S03]  /*3690*/  PRMT R0, RZ, 0x7610, R0 ;  /* 0x00007610ff007816 */ /* 0x000fc60000000000 */
[----:B------:R1:W-:Y:S01]  /*36a0*/  @!P2 STG.E.U8 desc[UR22][R10.64], R29 ;  /* 0x0000001d0a00a986 */ /* 0x0003e2000c101116 */
[----:B------:R-:W-:Y:S05]  /*36b0*/  @P3 BRA `(.L_x_39) ;  /* 0x0000000000043947 */ /* 0x000fea0003800000 */
[----:B------:R2:W5:Y:S02]  /*36c0*/  LDG.E.U8 R0, desc[UR22][R24.64+0x1] ;  /* 0x0000011618007981 */ /* 0x000564000c1e1100 */
.L_x_39:
[----:B------:R-:W-:Y:S05]  /*36d0*/  BSYNC B1 ;  /* 0x0000000000017941 */ /* 0x000fea0003800000 */
.L_x_38:
[----:B-----5:R-:W-:Y:S01]  /*36e0*/  LOP3.LUT R0, R0, 0xff, RZ, 0xc0, !PT ;  /* 0x000000ff00007812 */ /* 0x020fe200078ec0ff */
[----:B------:R-:W-:Y:S01]  /*36f0*/  BSSY B1, `(.L_x_40) ;  /* 0x0000013000017945 */ /* 0x000fe20003800000 */
[----:B-1----:R-:W-:Y:S02]  /*3700*/  IADD3 R29, P1, R26, 0x8, RZ ;  /* 0x000000081a1d7810 */ /* 0x002fe40007f3e0ff */
[----:B------:R-:W-:-:S03]  /*3710*/  F2FP.F16.E5M2.UNPACK_B R0, R0 ;  /* 0x00000000ff00723e */ /* 0x000fc600020004ff */
[----:B------:R-:W-:Y:S01]  /*3720*/  IMAD.X R26, RZ, RZ, R27, P1 ;  /* 0x000000ffff1a7224 */ /* 0x000fe200008e061b */
[----:B------:R-:W-:Y:S01]  /*3730*/  ISETP.GE.AND P1, PT, R35, 0x9, PT ;  /* 0x000000092300780c */ /* 0x000fe20003f26270 */
[----:B------:R-:W-:Y:S02]  /*3740*/  HADD2.F32 R0, -RZ, R0.H0_H0 ;  /* 0x20000000ff007230 */ /* 0x000fe40000004100 */
[----:B------:R-:W-:Y:S01]  /*3750*/  IMAD R26, R26, UR4, RZ ;  /* 0x000000041a1a7c24 */ /* 0x000fe2000f8e02ff */
[----:B------:R-:W-:Y:S01]  /*3760*/  ISETP.LT.OR P4, PT, R28, 0x1, !P1 ;  /* 0x000000011c00780c */ /* 0x000fe20004f81670 */
[----:B------:R-:W-:-:S04]  /*3770*/  IMAD.WIDE.U32 R30, R29, UR4, R30 ;  /* 0x000000041d1e7c25 */ /* 0x000fc8000f8e001e */
[----:B------:R-:W-:Y:S01]  /*3780*/  FMUL R27, R0, R7 ;  /* 0x00000007001b7220 */ /* 0x000fe20000400000 */
[----:B------:R-:W-:Y:S01]  /*3790*/  PRMT R0, RZ, 0x7610, R0 ;  /* 0x00007610ff007816 */ /* 0x000fe20000000000 */
[----:B------:R-:W-:Y:S02]  /*37a0*/  IMAD R29, R29, UR5, R26 ;  /* 0x000000051d1d7c24 */ /* 0x000fe4000f8e021a */
[----:B------:R-:W-:Y:S01]  /*37b0*/  FFMA R27, R142, R6, R27 ;  /* 0x000000068e1b7223 */ /* 0x000fe2000000001b */
[----:B------:R-:W-:-:S04]  /*37c0*/  IADD3 R26, P2, R30, UR16, RZ ;  /* 0x000000101e1a7c10 */ /* 0x000fc8000ff5e0ff */
[----:B------:R-:W-:Y:S02]  /*37d0*/  F2FP.SATFINITE.E5M2.F32.PACK_AB_MERGE_C R33, RZ, R27, RZ ;  /* 0x0000001bff21723e */ /* 0x000fe400048060ff */
[----:B------:R-:W-:-:S03]  /*37e0*/  IADD3.X R27, R31, UR17, R29, P2, !PT ;  /* 0x000000111f1b7c10 */ /* 0x000fc600097fe41d */
[----:B------:R1:W-:Y:S01]  /*37f0*/  @!P3 STG.E.U8 desc[UR22][R10.64+0x1], R33 ;  /* 0x000001210a00b986 */ /* 0x0003e2000c101116 */
[----:B------:R-:W-:Y:S05]  /*3800*/  @P4 BRA `(.L_x_41) ;  /* 0x0000000000044947 */ /* 0x000fea0003800000 */
[----:B------:R3:W5:Y:S02]  /*3810*/  LDG.E.U8 R0, desc[UR22][R26.64] ;  /* 0x000000161a007981 */ /* 0x000764000c1e1100 */
.L_x_41:
[----:B------:R-:W-:Y:S05]  /*3820*/  BSYNC B1 ;  /* 0x0000000000017941 */ /* 0x000fea0003800000 */
.L_x_40:
        /* <DEDUP_REMOVED lines=12> */
.L_x_43:
[----:B------:R-:W-:Y:S05]  /*38f0*/  BSYNC B1 ;  /* 0x0000000000017941 */ /* 0x000fea0003800000 */
.L_x_42:
[----:B-----5:R-:W-:Y:S01]  /*3900*/  LOP3.LUT R0, R0, 0xff, RZ, 0xc0, !PT ;  /* 0x000000ff00007812 */ /* 0x020fe200078ec0ff */
[----:B------:R-:W-:Y:S01]  /*3910*/  BSSY B1, `(.L_x_44) ;  /* 0x000000b000017945 */ /* 0x000fe20003800000 */
[----:B------:R-:W-:Y:S02]  /*3920*/  ISETP.LT.OR P3, PT, R28, 0x9, !P0 ;  /* 0x000000091c00780c */ /* 0x000fe40004761670 */
[----:B------:R-:W-:-:S05]  /*3930*/  F2FP.F16.E5M2.UNPACK_B R0, R0 ;  /* 0x00000000ff00723e */ /* 0x000fca00020004ff */
[----:B------:R-:W-:-:S05]  /*3940*/  HADD2.F32 R0, -RZ, R0.H0_H0 ;  /* 0x20000000ff007230 */ /* 0x000fca0000004100 */
[----:B----4-:R-:W-:Y:S01]  /*3950*/  FMUL R29, R0, R7 ;  /* 0x00000007001d7220 */ /* 0x010fe20000400000 */
[----:B------:R-:W-:-:S03]  /*3960*/  PRMT R0, RZ, 0x7610, R0 ;  /* 0x00007610ff007816 */ /* 0x000fc60000000000 */
[----:B------:R-:W-:-:S05]  /*3970*/  FFMA R29, R140, R6, R29 ;  /* 0x000000068c1d7223 */ /* 0x000fca000000001d */
[----:B------:R-:W-:-:S05]  /*3980*/  F2FP.SATFINITE.E5M2.F32.PACK_AB_MERGE_C R29, RZ, R29, RZ ;  /* 0x0000001dff1d723e */ /* 0x000fca00048060ff */
[----:B------:R4:W-:Y:S01]  /*3990*/  @!P2 STG.E.U8 desc[UR22][R4.64+0x1], R29 ;  /* 0x0000011d0400a986 */ /* 0x0009e2000c101116 */
[----:B------:R-:W-:Y:S05]  /*39a0*/  @P3 BRA `(.L_x_45) ;  /* 0x0000000000043947 */ /* 0x000fea0003800000 */
[----:B------:R0:W5:Y:S02]  /*39b0*/  LDG.E.U8 R0, desc[UR22][R24.64+0x8] ;  /* 0x0000081618007981 */ /* 0x000164000c1e1100 */
.L_x_45:
[----:B------:R-:W-:Y:S05]  /*39c0*/  BSYNC B1 ;  /* 0x0000000000017941 */ /* 0x000fea0003800000 */
.L_x_44:
[----:B-----5:R-:W-:Y:S01]  /*39d0*/  LOP3.LUT R0, R0, 0xff, RZ, 0xc0, !PT ;  /* 0x000000ff00007812 */ /* 0x020fe200078ec0ff */
[----:B------:R-:W-:Y:S01]  /*39e0*/  BSSY B1, `(.L_x_46) ;  /* 0x000000b000017945 */ /* 0x000fe20003800000 */
[----:B------:R-:W-:Y:S02]  /*39f0*/  ISETP.LT.OR P2, PT, R28, 0xa, !P0 ;  /* 0x0000000a1c00780c */ /* 0x000fe40004741670 */
[----:B------:R-:W-:-:S05]  /*3a00*/  F2FP.F16.E5M2.UNPACK_B R0, R0 ;  /* 0x00000000ff00723e */ /* 0x000fca00020004ff */
[----:B------:R-:W-:-:S05]  /*3a10*/  HADD2.F32 R0, -RZ, R0.H0_H0 ;  /* 0x20000000ff007230 */ /* 0x000fca0000004100 */
[----:B------:R-:W-:-:S04]  /*3a20*/  FMUL R0, R0, R7 ;  /* 0x0000000700007220 */ /* 0x000fc80000400000 */
[----:B------:R-:W-:-:S05]  /*3a30*/  FFMA R0, R139, R6, R0 ;  /* 0x000000068b007223 */ /* 0x000fca0000000000 */
[----:B----4-:R-:W-:Y:S02]  /*3a40*/  F2FP.SATFINITE.E5M2.F32.PACK_AB_MERGE_C R29, RZ, R0, RZ ;  /* 0x00000000ff1d723e */ /* 0x010fe400048060ff */
[----:B------:R-:W-:-:S03]  /*3a50*/  PRMT R0, RZ, 0x7610, R0 ;  /* 0x00007610ff007816 */ /* 0x000fc60000000000 */
[----:B------:R4:W-:Y:S01]  /*3a60*/  @!P3 STG.E.U8 desc[UR22][R10.64+0x8], R29 ;  /* 0x0000081d0a00b986 */ /* 0x0009e2000c101116 */
[----:B------:R-:W-:Y:S05]  /*3a70*/  @P2 BRA `(.L_x_47) ;  /* 0x0000000000042947 */ /* 0x000fea0003800000 */
[----:B------:R0:W5:Y:S02]  /*3a80*/  LDG.E.U8 R0, desc[UR22][R24.64+0x9] ;  /* 0x0000091618007981 */ /* 0x000164000c1e1100 */
.L_x_47:
[----:B------:R-:W-:Y:S05]  /*3a90*/  BSYNC B1 ;  /* 0x0000000000017941 */ /* 0x000fea0003800000 */
.L_x_46:
        /* <DEDUP_REMOVED lines=12> */
.L_x_49:
[----:B------:R-:W-:Y:S05]  /*3b60*/  BSYNC B1 ;  /* 0x0000000000017941 */ /* 0x000fea0003800000 */
.L_x_48:
        /* <DEDUP_REMOVED lines=12> */
.L_x_51:
[----:B------:R-:W-:Y:S05]  /*3c30*/  BSYNC B1 ;  /* 0x0000000000017941 */ /* 0x000fea0003800000 */
.L_x_50:
        /* <DEDUP_REMOVED lines=12> */
.L_x_53:
[----:B------:R-:W-:Y:S05]  /*3d00*/  BSYNC B1 ;  /* 0x0000000000017941 */ /* 0x000fea0003800000 */
.L_x_52:
        /* <DEDUP_REMOVED lines=12> */
.L_x_55:
[----:B------:R-:W-:Y:S05]  /*3dd0*/  BSYNC B1 ;  /* 0x0000000000017941 */ /* 0x000fea0003800000 */
.L_x_54:
        /* <DEDUP_REMOVED lines=12> */
.L_x_57:
[----:B------:R-:W-:Y:S05]  /*3ea0*/  BSYNC B1 ;  /* 0x0000000000017941 */ /* 0x000fea0003800000 */
.L_x_56:
        /* <DEDUP_REMOVED lines=12> */
.L_x_59:
[----:B------:R-:W-:Y:S05]  /*3f70*/  BSYNC B1 ;  /* 0x0000000000017941 */ /* 0x000fea0003800000 */
.L_x_58:
        /* <DEDUP_REMOVED lines=12> */
.L_x_61:
[----:B------:R-:W-:Y:S05]  /*4040*/  BSYNC B1 ;  /* 0x0000000000017941 */ /* 0x000fea0003800000 */
.L_x_60:
        /* <DEDUP_REMOVED lines=12> */
.L_x_63:
[----:B------:R-:W-:Y:S05]  /*4110*/  BSYNC B1 ;  /* 0x0000000000017941 */ /* 0x000fea0003800000 */
.L_x_62:
        /* <DEDUP_REMOVED lines=12> */
.L_x_65:
[----:B------:R-:W-:Y:S05]  /*41e0*/  BSYNC B1 ;  /* 0x0000000000017941 */ /* 0x000fea0003800000 */
.L_x_64:
        /* <DEDUP_REMOVED lines=12> */
.L_x_67:
[----:B------:R-:W-:Y:S05]  /*42b0*/  BSYNC B1 ;  /* 0x0000000000017941 */ /* 0x000fea0003800000 */
.L_x_66:
        /* <DEDUP_REMOVED lines=12> */
.L_x_69:
[----:B------:R-:W-:Y:S05]  /*4380*/  BSYNC B1 ;  /* 0x0000000000017941 */ /* 0x000fea0003800000 */
.L_x_68:
        /* <DEDUP_REMOVED lines=12> */
.L_x_71:
[----:B------:R-:W-:Y:S05]  /*4450*/  BSYNC B1 ;  /* 0x0000000000017941 */ /* 0x000fea0003800000 */
.L_x_70:
        /* <DEDUP_REMOVED lines=12> */
.L_x_73:
[----:B------:R-:W-:Y:S05]  /*4520*/  BSYNC B1 ;  /* 0x0000000000017941 */ /* 0x000fea0003800000 */
.L_x_72:
        /* <DEDUP_REMOVED lines=12> */
.L_x_75:
[----:B------:R-:W-:Y:S05]  /*45f0*/  BSYNC B1 ;  /* 0x0000000000017941 */ /* 0x000fea0003800000 */
.L_x_74:
        /* <DEDUP_REMOVED lines=12> */
.L_x_77:
[----:B------:R-:W-:Y:S05]  /*46c0*/  BSYNC B1 ;  /* 0x0000000000017941 */ /* 0x000fea0003800000 */
.L_x_76:
        /* <DEDUP_REMOVED lines=12> */
.L_x_79:
[----:B------:R-:W-:Y:S05]  /*4790*/  BSYNC B1 ;  /* 0x0000000000017941 */ /* 0x000fea0003800000 */
.L_x_78:
        /* <DEDUP_REMOVED lines=12> */
.L_x_81:
[----:B------:R-:W-:Y:S05]  /*4860*/  BSYNC B1 ;  /* 0x0000000000017941 */ /* 0x000fea0003800000 */
.L_x_80:
        /* <DEDUP_REMOVED lines=12> */
.L_x_83:
[----:B------:R-:W-:Y:S05]  /*4930*/  BSYNC B1 ;  /* 0x0000000000017941 */ /* 0x000fea0003800000 */
.L_x_82:
        /* <DEDUP_REMOVED lines=12> */
.L_x_85:
[----:B------:R-:W-:Y:S05]  /*4a00*/  BSYNC B1 ;  /* 0x0000000000017941 */ /* 0x000fea0003800000 */
.L_x_84:
        /* <DEDUP_REMOVED lines=12> */
.L_x_87:
[----:B------:R-:W-:Y:S05]  /*4ad0*/  BSYNC B1 ;  /* 0x0000000000017941 */ /* 0x000fea0003800000 */
.L_x_86:
        /* <DEDUP_REMOVED lines=12> */
.L_x_89:
[----:B------:R-:W-:Y:S05]  /*4ba0*/  BSYNC B1 ;  /* 0x0000000000017941 */ /* 0x000fea0003800000 */
.L_x_88:
        /* <DEDUP_REMOVED lines=12> */
.L_x_91:
[----:B------:R-:W-:Y:S05]  /*4c70*/  BSYNC B1 ;  /* 0x0000000000017941 */ /* 0x000fea0003800000 */
.L_x_90:
        /* <DEDUP_REMOVED lines=12> */
.L_x_93:
[----:B------:R-:W-:Y:S05]  /*4d40*/  BSYNC B1 ;  /* 0x0000000000017941 */ /* 0x000fea0003800000 */
.L_x_92:
        /* <DEDUP_REMOVED lines=12> */
.L_x_95:
[----:B------:R-:W-:Y:S05]  /*4e10*/  BSYNC B1 ;  /* 0x0000000000017941 */ /* 0x000fea0003800000 */
.L_x_94:
        /* <DEDUP_REMOVED lines=12> */
.L_x_97:
[----:B------:R-:W-:Y:S05]  /*4ee0*/  BSYNC B1 ;  /* 0x0000000000017941 */ /* 0x000fea0003800000 */
.L_x_96:
        /* <DEDUP_REMOVED lines=12> */
.L_x_99:
[----:B------:R-:W-:Y:S05]  /*4fb0*/  BSYNC B1 ;  /* 0x0000000000017941 */ /* 0x000fea0003800000 */
.L_x_98:
        /* <DEDUP_REMOVED lines=12> */
.L_x_101:
[----:B------:R-:W-:Y:S05]  /*5080*/  BSYNC B1 ;  /* 0x0000000000017941 */ /* 0x000fea0003800000 */
.L_x_100:
        /* <DEDUP_REMOVED lines=12> */
.L_x_103:
[----:B------:R-:W-:Y:S05]  /*5150*/  BSYNC B1 ;  /* 0x0000000000017941 */ /* 0x000fea0003800000 */
.L_x_102:
        /* <DEDUP_REMOVED lines=12> */
.L_x_105:
[----:B------:R-:W-:Y:S05]  /*5220*/  BSYNC B1 ;  /* 0x0000000000017941 */ /* 0x000fea0003800000 */
.L_x_104:
        /* <DEDUP_REMOVED lines=12> */
.L_x_107:
[----:B------:R-:W-:Y:S05]  /*52f0*/  BSYNC B1 ;  /* 0x0000000000017941 */ /* 0x000fea0003800000 */
.L_x_106:
        /* <DEDUP_REMOVED lines=12> */
.L_x_109:
[----:B------:R-:W-:Y:S05]  /*53c0*/  BSYNC B1 ;  /* 0x0000000000017941 */ /* 0x000fea0003800000 */
.L_x_108:
        /* <DEDUP_REMOVED lines=12> */
.L_x_111:
[----:B------:R-:W-:Y:S05]  /*5490*/  BSYNC B1 ;  /* 0x0000000000017941 */ /* 0x000fea0003800000 */
.L_x_110:
        /* <DEDUP_REMOVED lines=12> */
.L_x_113:
[----:B------:R-:W-:Y:S05]  /*5560*/  BSYNC B1 ;  /* 0x0000000000017941 */ /* 0x000fea0003800000 */
.L_x_112:
        /* <DEDUP_REMOVED lines=12> */
.L_x_115:
[----:B------:R-:W-:Y:S05]  /*5630*/  BSYNC B1 ;  /* 0x0000000000017941 */ /* 0x000fea0003800000 */
.L_x_114:
        /* <DEDUP_REMOVED lines=12> */
.L_x_117:
[----:B------:R-:W-:Y:S05]  /*5700*/  BSYNC B1 ;  /* 0x0000000000017941 */ /* 0x000fea0003800000 */
.L_x_116:
        /* <DEDUP_REMOVED lines=12> */
.L_x_119:
[----:B------:R-:W-:Y:S05]  /*57d0*/  BSYNC B1 ;  /* 0x0000000000017941 */ /* 0x000fea0003800000 */
.L_x_118:
        /* <DEDUP_REMOVED lines=12> */
.L_x_121:
[----:B------:R-:W-:Y:S05]  /*58a0*/  BSYNC B1 ;  /* 0x0000000000017941 */ /* 0x000fea0003800000 */
.L_x_120:
        /* <DEDUP_REMOVED lines=12> */
.L_x_123:
[----:B------:R-:W-:Y:S05]  /*5970*/  BSYNC B1 ;  /* 0x0000000000017941 */ /* 0x000fea0003800000 */
.L_x_122:
        /* <DEDUP_REMOVED lines=12> */
.L_x_125:
[----:B------:R-:W-:Y:S05]  /*5a40*/  BSYNC B1 ;  /* 0x0000000000017941 */ /* 0x000fea0003800000 */
.L_x_124:
        /* <DEDUP_REMOVED lines=12> */
.L_x_127:
[----:B------:R-:W-:Y:S05]  /*5b10*/  BSYNC B1 ;  /* 0x0000000000017941 */ /* 0x000fea0003800000 */
.L_x_126:
        /* <DEDUP_REMOVED lines=12> */
.L_x_129:
[----:B------:R-:W-:Y:S05]  /*5be0*/  BSYNC B1 ;  /* 0x0000000000017941 */ /* 0x000fea0003800000 */
.L_x_128:
        /* <DEDUP_REMOVED lines=12> */
.L_x_131:
[----:B------:R-:W-:Y:S05]  /*5cb0*/  BSYNC B1 ;  /* 0x0000000000017941 */ /* 0x000fea0003800000 */
.L_x_130:
        /* <DEDUP_REMOVED lines=12> */
.L_x_133:
[----:B------:R-:W-:Y:S05]  /*5d80*/  BSYNC B1 ;  /* 0x0000000000017941 */ /* 0x000fea0003800000 */
.L_x_132:
        /* <DEDUP_REMOVED lines=12> */
.L_x_135:
[----:B------:R-:W-:Y:S05]  /*5e50*/  BSYNC B1 ;  /* 0x0000000000017941 */ /* 0x000fea0003800000 */
.L_x_134:
        /* <DEDUP_REMOVED lines=12> */
.L_x_137:
[----:B------:R-:W-:Y:S05]  /*5f20*/  BSYNC B1 ;  /* 0x0000000000017941 */ /* 0x000fea0003800000 */
.L_x_136:
        /* <DEDUP_REMOVED lines=12> */
.L_x_139:
[----:B------:R-:W-:Y:S05]  /*5ff0*/  BSYNC B1 ;  /* 0x0000000000017941 */ /* 0x000fea0003800000 */
.L_x_138:
        /* <DEDUP_REMOVED lines=12> */
.L_x_141:
[----:B------:R-:W-:Y:S05]  /*60c0*/  BSYNC B1 ;  /* 0x0000000000017941 */ /* 0x000fea0003800000 */
.L_x_140:
        /* <DEDUP_REMOVED lines=12> */
.L_x_143:
[----:B------:R-:W-:Y:S05]  /*6190*/  BSYNC B1 ;  /* 0x0000000000017941 */ /* 0x000fea0003800000 */
.L_x_142:
        /* <DEDUP_REMOVED lines=12> */
.L_x_145:
[----:B------:R-:W-:Y:S05]  /*6260*/  BSYNC B1 ;  /* 0x0000000000017941 */ /* 0x000fea0003800000 */
.L_x_144:
        /* <DEDUP_REMOVED lines=12> */
.L_x_147:
[----:B------:R-:W-:Y:S05]  /*6330*/  BSYNC B1 ;  /* 0x0000000000017941 */ /* 0x000fea0003800000 */
.L_x_146:
        /* <DEDUP_REMOVED lines=12> */
.L_x_149:
[----:B------:R-:W-:Y:S05]  /*6400*/  BSYNC B1 ;  /* 0x0000000000017941 */ /* 0x000fea0003800000 */
.L_x_148:
        /* <DEDUP_REMOVED lines=12> */
.L_x_151:
[----:B------:R-:W-:Y:S05]  /*64d0*/  BSYNC B1 ;  /* 0x0000000000017941 */ /* 0x000fea0003800000 */
.L_x_150:
[----:B-----5:R-:W-:Y:S01]  /*64e0*/  LOP3.LUT R0, R0, 0xff, RZ, 0xc0, !PT ;  /* 0x000000ff00007812 */ /* 0x020fe200078ec0ff */
[----:B------:R-:W-:Y:S01]  /*64f0*/  BSSY B1, `(.L_x_152) ;  /* 0x000000b000017945 */ /* 0x000fe20003800000 */
[----:B------:R-:W-:Y:S02]  /*6500*/  ISETP.LT.OR P3, PT, R28, 0x71, !P1 ;  /* 0x000000711c00780c */ /* 0x000fe40004f61670 */
[----:B------:R-:W-:-:S05]  /*6510*/  F2FP.F16.E5M2.UNPACK_B R0, R0 ;  /* 0x00000000ff00723e */ /* 0x000fca00020004ff */
[----:B------:R-:W-:-:S05]  /*6520*/  HADD2.F32 R0, -RZ, R0.H0_H0 ;  /* 0x20000000ff007230 */ /* 0x000fca0000004100 */
[----:B0-----:R-:W-:Y:S01]  /*6530*/  FMUL R23, R0, R7 ;  /* 0x0000000700177220 */ /* 0x001fe20000400000 */
[----:B------:R-:W-:-:S03]  /*6540*/  PRMT R0, RZ, 0x7610, R0 ;  /* 0x00007610ff007816 */ /* 0x000fc60000000000 */
[----:B------:R-:W-:-:S05]  /*6550*/  FFMA R23, R22, R6, R23 ;  /* 0x0000000616177223 */ /* 0x000fca0000000017 */
[----:B------:R-:W-:-:S05]  /*6560*/  F2FP.SATFINITE.E5M2.F32.PACK_AB_MERGE_C R23, RZ, R23, RZ ;  /* 0x00000017ff17723e */ /* 0x000fca00048060ff */
[----:B------:R0:W-:Y:S01]  /*6570*/  @!P2 STG.E.U8 desc[UR22][R10.64+0x71], R23 ;  /* 0x000071170a00a986 */ /* 0x0001e2000c101116 */
[----:B------:R-:W-:Y:S05]  /*6580*/  @P3 BRA `(.L_x_153) ;  /* 0x0000000000043947 */ /* 0x000fea0003800000 */
[----:B------:R0:W5:Y:S02]  /*6590*/  LDG.E.U8 R0, desc[UR22][R26.64+0x70] ;  /* 0x000070161a007981 */ /* 0x000164000c1e1100 */
.L_x_153:
[----:B------:R-:W-:Y:S05]  /*65a0*/  BSYNC B1 ;  /* 0x0000000000017941 */ /* 0x000fea0003800000 */
.L_x_152:
        /* <DEDUP_REMOVED lines=12> */
.L_x_155:
[----:B------:R-:W-:Y:S05]  /*6670*/  BSYNC B1 ;  /* 0x0000000000017941 */ /* 0x000fea0003800000 */
.L_x_154:
        /* <DEDUP_REMOVED lines=12> */
.L_x_157:
[----:B------:R-:W-:Y:S05]  /*6740*/  BSYNC B1 ;  /* 0x0000000000017941 */ /* 0x000fea0003800000 */
.L_x_156:
        /* <DEDUP_REMOVED lines=12> */
.L_x_159:
[----:B------:R-:W-:Y:S05]  /*6810*/  BSYNC B1 ;  /* 0x0000000000017941 */ /* 0x000fea0003800000 */
.L_x_158:
        /* <DEDUP_REMOVED lines=12> */
.L_x_161:
[----:B------:R-:W-:Y:S05]  /*68e0*/  BSYNC B1 ;  /* 0x0000000000017941 */ /* 0x000fea0003800000 */
.L_x_160:
[----:B-----5:R-:W-:Y:S01]  /*68f0*/  LOP3.LUT R0, R0, 0xff, RZ, 0xc0, !PT ;  /* 0x000000ff00007812 */ /* 0x020fe200078ec0ff */
[----:B------:R-:W-:Y:S01]  /*6900*/  BSSY B1, `(.L_x_162) ;  /* 0x000000b000017945 */ /* 0x000fe20003800000 */
[----:B------:R-:W-:Y:S02]  /*6910*/  ISETP.LT.OR P1, PT, R28, 0x7a, !P1 ;  /* 0x0000007a1c00780c */ /* 0x000fe40004f21670 */
[----:B------:R-:W-:-:S05]  /*6920*/  F2FP.F16.E5M2.UNPACK_B R0, R0 ;  /* 0x00000000ff00723e */ /* 0x000fca00020004ff */
[----:B------:R-:W-:-:S05]  /*6930*/  HADD2.F32 R0, -RZ, R0.H0_H0 ;  /* 0x20000000ff007230 */ /* 0x000fca0000004100 */
[----:B------:R-:W-:-:S04]  /*6940*/  FMUL R0, R0, R7 ;  /* 0x0000000700007220 */ /* 0x000fc80000400000 */
[----:B------:R-:W-:-:S05]  /*6950*/  FFMA R0, R19, R6, R0 ;  /* 0x0000000613007223 */ /* 0x000fca0000000000 */
[----:B01----:R-:W-:Y:S02]  /*6960*/  F2FP.SATFINITE.E5M2.F32.PACK_AB_MERGE_C R11, RZ, R0, RZ ;  /* 0x00000000ff0b723e */ /* 0x003fe400048060ff */
[----:B------:R-:W-:-:S03]  /*6970*/  PRMT R0, RZ, 0x7610, R0 ;  /* 0x00007610ff007816 */ /* 0x000fc60000000000 */
[----:B------:R0:W-:Y:S01]  /*6980*/  @!P2 STG.E.U8 desc[UR22][R4.64+0x78], R11 ;  /* 0x0000780b0400a986 */ /* 0x0001e2000c101116 */
[----:B------:R-:W-:Y:S05]  /*6990*/  @P1 BRA `(.L_x_163) ;  /* 0x0000000000041947 */ /* 0x000fea0003800000 */
[----:B------:R1:W5:Y:S02]  /*69a0*/  LDG.E.U8 R0, desc[UR22][R26.64+0x79] ;  /* 0x000079161a007981 */ /* 0x000364000c1e1100 */
.L_x_163:
[----:B------:R-:W-:Y:S05]  /*69b0*/  BSYNC B1 ;  /* 0x0000000000017941 */ /* 0x000fea0003800000 */
.L_x_162:
[----:B------:R-:W-:Y:S05]  /*69c0*/  @P1 BRA `(.L_x_164) ;  /* 0x0000001000281947 */ /* 0x000fea0003800000 */
[----:B-----5:R-:W-:-:S04]  /*69d0*/  LOP3.LUT R0, R0, 0xff, RZ, 0xc0, !PT ;  /* 0x000000ff00007812 */ /* 0x020fc800078ec0ff */
[----:B------:R-:W-:-:S05]  /*69e0*/  F2FP.F16.E5M2.UNPACK_B R0, R0 ;  /* 0x00000000ff00723e */ /* 0x000fca00020004ff */
[----:B------:R-:W-:-:S05]  /*69f0*/  HADD2.F32 R0, -RZ, R0.H0_H0 ;  /* 0x20000000ff007230 */ /* 0x000fca0000004100 */
[----:B0-----:R-:W-:-:S04]  /*6a00*/  FMUL R11, R0, R7 ;  /* 0x00000007000b7220 */ /* 0x001fc80000400000 */
[----:B------:R-:W-:-:S05]  /*6a10*/  FFMA R11, R18, R6, R11 ;  /* 0x00000006120b7223 */ /* 0x000fca000000000b */
[----:B------:R-:W-:-:S05]  /*6a20*/  F2FP.SATFINITE.E5M2.F32.PACK_AB_MERGE_C R11, RZ, R11, RZ ;  /* 0x0000000bff0b723e */ /* 0x000fca00048060ff */
[----:B------:R0:W-:Y:S01]  /*6a30*/  STG.E.U8 desc[UR22][R4.64+0x79], R11 ;  /* 0x0000790b04007986 */ /* 0x0001e2000c101116 */
[----:B------:R-:W-:Y:S05]  /*6a40*/  BRA `(.L_x_164) ;  /* 0x0000001000087947 */ /* 0x000fea0003800000 */
.L_x_35:
[----:B------:R-:W-:Y:S01]  /*6a50*/  ISETP.GE.AND P1, PT, R35, 0x1, PT ;  /* 0x000000012300780c */ /* 0x000fe20003f26270 */
[-C--:B------:R-:W-:Y:S01]  /*6a60*/  FMUL R143, R143, R6.reuse ;  /* 0x000000068f8f7220 */ /* 0x080fe20000400000 */
[----:B------:R-:W-:Y:S01]  /*6a70*/  ISETP.GE.AND P0, PT, R35, 0x9, PT ;  /* 0x000000092300780c */ /* 0x000fe20003f06270 */
[-C--:B------:R-:W-:Y:S01]  /*6a80*/  FMUL R142, R142, R6.reuse ;  /* 0x000000068e8e7220 */ /* 0x080fe20000400000 */
[C---:B------:R-:W-:Y:S01]  /*6a90*/  ISETP.LT.OR P2, PT, R28.reuse, 0x1, !P1 ;  /* 0x000000011c00780c */ /* 0x040fe20004f41670 */
[-C--:B------:R-:W-:Y:S01]  /*6aa0*/  FMUL R141, R141, R6.reuse ;  /* 0x000000068d8d7220 */ /* 0x080fe20000400000 */
[----:B------:R-:W-:Y:S01]  /*6ab0*/  ISETP.LT.OR P3, PT, R28, 0x2, !P1 ;  /* 0x000000021c00780c */ /* 0x000fe20004f61670 */
[-C--:B------:R-:W-:Y:S01]  /*6ac0*/  FMUL R140, R140, R6.reuse ;  /* 0x000000068c8c7220 */ /* 0x080fe20000400000 */
[----:B------:R-:W-:Y:S01]  /*6ad0*/  ISETP.LT.OR P4, PT, R28, 0x1, !P0 ;  /* 0x000000011c00780c */ /* 0x000fe20004781670 */
[-C--:B------:R-:W-:Y:S01]  /*6ae0*/  FMUL R139, R139, R6.reuse ;  /* 0x000000068b8b7220 */ /* 0x080fe20000400000 */
[----:B------:R-:W-:Y:S01]  /*6af0*/  F2FP.SATFINITE.E5M2.F32.PACK_AB_MERGE_C R143, RZ, R143, RZ ;  /* 0x0000008fff8f723e */ /* 0x000fe200048060ff */
[----:B------:R-:W-:Y:S01]  /*6b00*/  FMUL R138, R138, R6 ;  /* 0x000000068a8a7220 */ /* 0x000fe20000400000 */
[----:B------:R-:W-:Y:S01]  /*6b10*/  F2FP.SATFINITE.E5M2.F32.PACK_AB_MERGE_C R25, RZ, R142, RZ ;  /* 0x0000008eff19723e */ /* 0x000fe200048060ff */
[-C--:B------:R-:W-:Y:S01]  /*6b20*/  FMUL R137, R137, R6.reuse ;  /* 0x0000000689897220 */ /* 0x080fe20000400000 */
[----:B------:R-:W-:Y:S01]  /*6b30*/  F2FP.SATFINITE.E5M2.F32.PACK_AB_MERGE_C R141, RZ, R141, RZ ;  /* 0x0000008dff8d723e */ /* 0x000fe200048060ff */
[-C--:B------:R-:W-:Y:S01]  /*6b40*/  FMUL R136, R136, R6.reuse ;  /* 0x0000000688887220 */ /* 0x080fe20000400000 */
[C---:B------:R-:W-:Y:S01]  /*6b50*/  ISETP.LT.OR P5, PT, R28.reuse, 0x9, !P0 ;  /* 0x000000091c00780c */ /* 0x040fe200047a1670 */
[----:B------:R-:W-:Y:S01]  /*6b60*/  @!P2 STG.E.U8 desc[UR22][R10.64], R143 ;  /* 0x0000008f0a00a986 */ /* 0x000fe2000c101116 */
[C---:B------:R-:W-:Y:S01]  /*6b70*/  ISETP.LT.OR P2, PT, R28.reuse, 0x2, !P0 ;  /* 0x000000021c00780c */ /* 0x040fe20004741670 */
[-C--:B------:R-:W-:Y:S01]  /*6b80*/  FMUL R135, R135, R6.reuse ;  /* 0x0000000687877220 */ /* 0x080fe20000400000 */
[C---:B------:R-:W-:Y:S01]  /*6b90*/  ISETP.LT.OR P6, PT, R28.reuse, 0xa, !P0 ;  /* 0x0000000a1c00780c */ /* 0x040fe200047c1670 */
[----:B------:R0:W-:Y:S01]  /*6ba0*/  @!P3 STG.E.U8 desc[UR22][R10.64+0x1], R25 ;  /* 0x000001190a00b986 */ /* 0x0001e2000c101116 */
[----:B------:R-:W-:Y:S01]  /*6bb0*/  ISETP.LT.OR P3, PT, R28, 0x9, !P1 ;  /* 0x000000091c00780c */ /* 0x000fe20004f61670 */
[-C--:B------:R-:W-:Y:S01]  /*6bc0*/  FMUL R134, R134, R6.reuse ;  /* 0x0000000686867220 */ /* 0x080fe20000400000 */
[----:B------:R-:W-:Y:S01]  /*6bd0*/  F2FP.SATFINITE.E5M2.F32.PACK_AB_MERGE_C R139, RZ, R139, RZ ;  /* 0x0000008bff8b723e */ /* 0x000fe200048060ff */
[----:B------:R-:W-:Y:S01]  /*6be0*/  @!P4 STG.E.U8 desc[UR22][R4.64], R141 ;  /* 0x0000008d0400c986 */ /* 0x000fe2000c101116 */
[----:B------:R-:W-:Y:S01]  /*6bf0*/  ISETP.LT.OR P4, PT, R28, 0xa, !P1 ;  /* 0x0000000a1c00780c */ /* 0x000fe20004f81670 */
[----:B------:R-:W-:Y:S01]  /*6c00*/  FMUL R133, R133, R6 ;  /* 0x0000000685857220 */ /* 0x000fe20000400000 */
[----:B------:R-:W-:Y:S01]  /*6c10*/  F2FP.SATFINITE.E5M2.F32.PACK_AB_MERGE_C R27, RZ, R138, RZ ;  /* 0x0000008aff1b723e */ /* 0x000fe200048060ff */
[-C--:B------:R-:W-:Y:S01]  /*6c20*/  FMUL R132, R132, R6.reuse ;  /* 0x0000000684847220 */ /* 0x080fe20000400000 */
[----:B------:R-:W-:Y:S01]  /*6c30*/  F2FP.SATFINITE.E5M2.F32.PACK_AB_MERGE_C R137, RZ, R137, RZ ;  /* 0x00000089ff89723e */ /* 0x000fe200048060ff */
[----:B------:R-:W-:Y:S01]  /*6c40*/  FMUL R131, R131, R6 ;  /* 0x0000000683837220 */ /* 0x000fe20000400000 */
[----:B------:R-:W-:Y:S01]  /*6c50*/  F2FP.SATFINITE.E5M2.F32.PACK_AB_MERGE_C R29, RZ, R136, RZ ;  /* 0x00000088ff1d723e */ /* 0x000fe200048060ff */
[----:B------:R-:W-:Y:S01]  /*6c60*/  FMUL R130, R130, R6 ;  /* 0x0000000682827220 */ /* 0x000fe20000400000 */
[----:B0-----:R-:W-:Y:S01]  /*6c70*/  F2FP.SATFINITE.E5M2.F32.PACK_AB_MERGE_C R25, RZ, R140, RZ ;  /* 0x0000008cff19723e */ /* 0x001fe200048060ff */
[-C--:B------:R-:W-:Y:S01]  /*6c80*/  FMUL R129, R129, R6.reuse ;  /* 0x0000000681817220 */ /* 0x080fe20000400000 */
[----:B------:R-:W-:Y:S01]  /*6c90*/  F2FP.SATFINITE.E5M2.F32.PACK_AB_MERGE_C R135, RZ, R135, RZ ;  /* 0x00000087ff87723e */ /* 0x000fe200048060ff */
[-C--:B------:R-:W-:Y:S01]  /*6ca0*/  FMUL R128, R128, R6.reuse ;  /* 0x0000000680807220 */ /* 0x080fe20000400000 */
[----:B------:R-:W-:Y:S01]  /*6cb0*/  F2FP.SATFINITE.E5M2.F32.PACK_AB_MERGE_C R133, RZ, R133, RZ ;  /* 0x00000085ff85723e */ /* 0x000fe200048060ff */
[----:B------:R0:W-:Y:S01]  /*6cc0*/  @!P2 STG.E.U8 desc[UR22][R4.64+0x1], R25 ;  /* 0x000001190400a986 */ /* 0x0001e2000c101116 */
[C---:B------:R-:W-:Y:S01]  /*6cd0*/  ISETP.LT.OR P2, PT, R28.reuse, 0x19, !P1 ;  /* 0x000000191c00780c */ /* 0x040fe20004f41670 */
[-C--:B------:R-:W-:Y:S01]  /*6ce0*/  FMUL R127, R127, R6.reuse ;  /* 0x000000067f7f7220 */ /* 0x080fe20000400000 */
[----:B------:R-:W-:Y:S01]  /*6cf0*/  F2FP.SATFINITE.E5M2.F32.PACK_AB_MERGE_C R131, RZ, R131, RZ ;  /* 0x00000083ff83723e */ /* 0x000fe200048060ff */
[----:B------:R-:W-:Y:S01]  /*6d00*/  @!P3 STG.E.U8 desc[UR22][R10.64+0x8], R139 ;  /* 0x0000088b0a00b986 */ /* 0x000fe2000c101116 */
[----:B------:R-:W-:Y:S01]  /*6d10*/  ISETP.LT.OR P3, PT, R28, 0x11, !P1 ;  /* 0x000000111c00780c */ /* 0x000fe20004f61670 */
        /* <DEDUP_REMOVED lines=8> */
[----:B------:R-:W-:Y:S01]  /*6da0*/  FMUL R124, R124, R6 ;  /* 0x000000067c7c7220 */ /* 0x000fe20000400000 */
[----:B0-----:R-:W-:Y:S01]  /*6db0*/  F2FP.SATFINITE.E5M2.F32.PACK_AB_MERGE_C R25, RZ, R134, RZ ;  /* 0x00000086ff19723e */ /* 0x001fe200048060ff */
[----:B------:R0:W-:Y:S01]  /*6dc0*/  @!P6 STG.E.U8 desc[UR22][R4.64+0x9], R29 ;  /* 0x0000091d0400e986 */ /* 0x0001e2000c101116 */
[----:B------:R-:W-:Y:S01]  /*6dd0*/  ISETP.LT.OR P6, PT, R28, 0x12, !P0 ;  /* 0x000000121c00780c */ /* 0x000fe200047c1670 */
[-C--:B------:R-:W-:Y:S01]  /*6de0*/  FMUL R123, R123, R6.reuse ;  /* 0x000000067b7b7220 */ /* 0x080fe20000400000 */
[----:B------:R-:W-:Y:S01]  /*6df0*/  FMUL R122, R122, R6 ;  /* 0x000000067a7a7220 */ /* 0x000fe20000400000 */
[----:B-1----:R-:W-:Y:S01]  /*6e00*/  F2FP.SATFINITE.E5M2.F32.PACK_AB_MERGE_C R27, RZ, R132, RZ ;  /* 0x00000084ff1b723e */ /* 0x002fe200048060ff */
[----:B------:R-:W-:Y:S01]  /*6e10*/  @!P3 STG.E.U8 desc[UR22][R10.64+0x10], R135 ;  /* 0x000010870a00b986 */ /* 0x000fe2000c101116 */
[C---:B------:R-:W-:Y:S01]  /*6e20*/  ISETP.LT.OR P3, PT, R28.reuse, 0x1a, !P1 ;  /* 0x0000001a1c00780c */ /* 0x040fe20004f61670 */
[-C--:B------:R-:W-:Y:S01]  /*6e30*/  FMUL R121, R121, R6.reuse ;  /* 0x0000000679797220 */ /* 0x080fe20000400000 */
[----:B------:R-:W-:Y:S01]  /*6e40*/  F2FP.SATFINITE.E5M2.F32.PACK_AB_MERGE_C R125, RZ, R125, RZ ;  /* 0x0000007dff7d723e */ /* 0x000fe200048060ff */
[----:B------:R1:W-:Y:S01]  /*6e50*/  @!P4 STG.E.U8 desc[UR22][R10.64+0x11], R25 ;  /* 0x000011190a00c986 */ /* 0x0003e2000c101116 */
[----:B------:R-:W-:Y:S01]  /*6e60*/  ISETP.LT.OR P4, PT, R28, 0x1a, !P0 ;  /* 0x0000001a1c00780c */ /* 0x000fe20004781670 */
[----:B------:R-:W-:Y:S01]  /*6e70*/  FMUL R120, R120, R6 ;  /* 0x0000000678787220 */ /* 0x000fe20000400000 */
[----:B0-----:R-:W-:Y:S01]  /*6e80*/  F2FP.SATFINITE.E5M2.F32.PACK_AB_MERGE_C R29, RZ, R126, RZ ;  /* 0x0000007eff1d723e */ /* 0x001fe200048060ff */
[----:B------:R-:W-:Y:S01]  /*6e90*/  @!P5 STG.E.U8 desc[UR22][R4.64+0x10], R133 ;  /* 0x000010850400d986 */ /* 0x000fe2000c101116 */
[C---:B------:R-:W-:Y:S01]  /*6ea0*/  ISETP.LT.OR P5, PT, R28.reuse, 0x21, !P1 ;  /* 0x000000211c00780c */ /* 0x040fe20004fa1670 */
[-C--:B------:R-:W-:Y:S01]  /*6eb0*/  FMUL R119, R119, R6.reuse ;  /* 0x0000000677777220 */ /* 0x080fe20000400000 */
[----:B------:R-:W-:Y:S01]  /*6ec0*/  F2FP.SATFINITE.E5M2.F32.PACK_AB_MERGE_C R123, RZ, R123, RZ ;  /* 0x0000007bff7b723e */ /* 0x000fe200048060ff */
[----:B------:R0:W-:Y:S01]  /*6ed0*/  @!P6 STG.E.U8 desc[UR22][R4.64+0x11], R27 ;  /* 0x0000111b0400e986 */ /* 0x0001e2000c101116 */
[----:B------:R-:W-:Y:S01]  /*6ee0*/  ISETP.LT.OR P6, PT, R28, 0x22, !P1 ;  /* 0x000000221c00780c */ /* 0x000fe20004fc1670 */
[-C--:B------:R-:W-:Y:S01]  /*6ef0*/  FMUL R118, R118, R6.reuse ;  /* 0x0000000676767220 */ /* 0x080fe20000400000 */
[----:B------:R-:W-:Y:S01]  /*6f00*/  F2FP.SATFINITE.E5M2.F32.PACK_AB_MERGE_C R121, RZ, R121, RZ ;  /* 0x00000079ff79723e */ /* 0x000fe200048060ff */
[----:B------:R-:W-:Y:S01]  /*6f10*/  @!P2 STG.E.U8 desc[UR22][R10.64+0x18], R131 ;  /* 0x000018830a00a986 */ /* 0x000fe2000c101116 */
[----:B------:R-:W-:Y:S01]  /*6f20*/  ISETP.LT.OR P2, PT, R28, 0x19, !P0 ;  /* 0x000000191c00780c */ /* 0x000fe20004741670 */
[----:B------:R-:W-:Y:S01]  /*6f30*/  FMUL R117, R117, R6 ;  /* 0x0000000675757220 */ /* 0x000fe20000400000 */
[----:B-1----:R-:W-:Y:S01]  /*6f40*/  F2FP.SATFINITE.E5M2.F32.PACK_AB_MERGE_C R25, RZ, R130, RZ ;  /* 0x00000082ff19723e */ /* 0x002fe200048060ff */
[-C--:B------:R-:W-:Y:S01]  /*6f50*/  FMUL R116, R116, R6.reuse ;  /* 0x0000000674747220 */ /* 0x080fe20000400000 */
[----:B------:R-:W-:Y:S01]  /*6f60*/  F2FP.SATFINITE.E5M2.F32.PACK_AB_MERGE_C R119, RZ, R119, RZ ;  /* 0x00000077ff77723e */ /* 0x000fe200048060ff */
[----:B------:R-:W-:Y:S01]  /*6f70*/  FMUL R115, R115, R6 ;  /* 0x0000000673737220 */ /* 0x000fe20000400000 */
[----:B------:R-:W-:Y:S01]  /*6f80*/  F2FP.SATFINITE.E5M2.F32.PACK_AB_MERGE_C R117, RZ, R117, RZ ;  /* 0x00000075ff75723e */ /* 0x000fe200048060ff */
[----:B------:R1:W-:Y:S01]  /*6f90*/  @!P3 STG.E.U8 desc[UR22][R10.64+0x19], R25 ;  /* 0x000019190a00b986 */ /* 0x0003e2000c101116 */
[----:B0-----:R-:W-:Y:S01]  /*6fa0*/  F2FP.SATFINITE.E5M2.F32.PACK_AB_MERGE_C R27, RZ, R128, RZ ;  /* 0x00000080ff1b723e */ /* 0x001fe200048060ff */
[-C--:B------:R-:W-:Y:S01]  /*6fb0*/  FMUL R114, R114, R6.reuse ;  /* 0x0000000672727220 */ /* 0x080fe20000400000 */
[----:B------:R-:W-:Y:S01]  /*6fc0*/  ISETP.LT.OR P3, PT, R28, 0x21, !P0 ;  /* 0x000000211c00780c */ /* 0x000fe20004761670 */
[-C--:B------:R-:W-:Y:S01]  /*6fd0*/  FMUL R113, R113, R6.reuse ;  /* 0x0000000671717220 */ /* 0x080fe20000400000 */
[-C--:B------:R-:W-:Y:S01]  /*6fe0*/  FMUL R112, R112, R6.reuse ;  /* 0x0000000670707220 */ /* 0x080fe20000400000 */
[----:B------:R-:W-:Y:S01]  /*6ff0*/  @!P2 STG.E.U8 desc[UR22][R4.64+0x18], R129 ;  /* 0x000018810400a986 */ /* 0x000fe2000c101116 */
[C---:B------:R-:W-:Y:S01]  /*7000*/  ISETP.LT.OR P2, PT, R28.reuse, 0x29, !P0 ;  /* 0x000000291c00780c */ /* 0x040fe20004741670 */
[-C--:B------:R-:W-:Y:S01]  /*7010*/  FMUL R111, R111, R6.reuse ;  /* 0x000000066f6f7220 */ /* 0x080fe20000400000 */
[----:B------:R-:W-:Y:S01]  /*7020*/  F2FP.SATFINITE.E5M2.F32.PACK_AB_MERGE_C R115, RZ, R115, RZ ;  /* 0x00000073ff73723e */ /* 0x000fe200048060ff */
[----:B------:R0:W-:Y:S01]  /*7030*/  @!P4 STG.E.U8 desc[UR22][R4.64+0x19], R27 ;  /* 0x0000191b0400c986 */ /* 0x0001e2000c101116 */
[----:B------:R-:W-:Y:S01]  /*7040*/  ISETP.LT.OR P4, PT, R28, 0x22, !P0 ;  /* 0x000000221c00780c */ /* 0x000fe20004781670 */
        /* <DEDUP_REMOVED lines=9> */
[----:B------:R-:W-:Y:S01]  /*70e0*/  F2FP.SATFINITE.E5M2.F32.PACK_AB_MERGE_C R111, RZ, R111, RZ ;  /* 0x0000006fff6f723e */ /* 0x000fe200048060ff */
[----:B------:R-:W-:Y:S01]  /*70f0*/  @!P3 STG.E.U8 desc[UR22][R4.64+0x20], R125 ;  /* 0x0000207d0400b986 */ /* 0x000fe2000c101116 */
[----:B0-----:R-:W-:Y:S01]  /*7100*/  F2FP.SATFINITE.E5M2.F32.PACK_AB_MERGE_C R27, RZ, R122, RZ ;  /* 0x0000007aff1b723e */ /* 0x001fe200048060ff */
[-C--:B------:R-:W-:Y:S01]  /*7110*/  FMUL R107, R107, R6.reuse ;  /* 0x000000066b6b7220 */ /* 0x080fe20000400000 */
[C---:B------:R-:W-:Y:S01]  /*7120*/  ISETP.LT.OR P3, PT, R28.reuse, 0x2a, !P0 ;  /* 0x0000002a1c00780c */ /* 0x040fe20004761670 */
[----:B------:R0:W-:Y:S01]  /*7130*/  @!P4 STG.E.U8 desc[UR22][R4.64+0x21], R25 ;  /* 0x000021190400c986 */ /* 0x0001e2000c101116 */
[----:B------:R-:W-:Y:S01]  /*7140*/  ISETP.LT.OR P4, PT, R28, 0x32, !P1 ;  /* 0x000000321c00780c */ /* 0x000fe20004f81670 */
[-C--:B------:R-:W-:Y:S01]  /*7150*/  FMUL R106, R106, R6.reuse ;  /* 0x000000066a6a7220 */ /* 0x080fe20000400000 */
[----:B------:R-:W-:Y:S01]  /*7160*/  F2FP.SATFINITE.E5M2.F32.PACK_AB_MERGE_C R109, RZ, R109, RZ ;  /* 0x0000006dff6d723e */ /* 0x000fe200048060ff */
[----:B------:R-:W-:Y:S01]  /*7170*/  @!P5 STG.E.U8 desc[UR22][R10.64+0x28], R123 ;  /* 0x0000287b0a00d986 */ /* 0x000fe2000c101116 */
[C---:B------:R-:W-:Y:S01]  /*7180*/  ISETP.LT.OR P5, PT, R28.reuse, 0x31, !P0 ;  /* 0x000000311c00780c */ /* 0x040fe200047a1670 */
[----:B------:R-:W-:Y:S01]  /*7190*/  FMUL R105, R105, R6 ;  /* 0x0000000669697220 */ /* 0x000fe20000400000 */
[----:B-1----:R-:W-:Y:S01]  /*71a0*/  F2FP.SATFINITE.E5M2.F32.PACK_AB_MERGE_C R29, RZ, R116, RZ ;  /* 0x00000074ff1d723e */ /* 0x002fe200048060ff */
[----:B------:R1:W-:Y:S01]  /*71b0*/  @!P6 STG.E.U8 desc[UR22][R10.64+0x29], R27 ;  /* 0x0000291b0a00e986 */ /* 0x0003e2000c101116 */
[----:B------:R-:W-:Y:S01]  /*71c0*/  ISETP.LT.OR P6, PT, R28, 0x32, !P0 ;  /* 0x000000321c00780c */ /* 0x000fe200047c1670 */
[-C--:B------:R-:W-:Y:S01]  /*71d0*/  FMUL R104, R104, R6.reuse ;  /* 0x0000000668687220 */ /* 0x080fe20000400000 */
[----:B------:R-:W-:Y:S01]  /*71e0*/  F2FP.SATFINITE.E5M2.F32.PACK_AB_MERGE_C R107, RZ, R107, RZ ;  /* 0x0000006bff6b723e */ /* 0x000fe200048060ff */
[----:B------:R-:W-:Y:S01]  /*71f0*/  @!P2 STG.E.U8 desc[UR22][R4.64+0x28], R121 ;  /* 0x000028790400a986 */ /* 0x000fe2000c101116 */
[----:B------:R-:W-:Y:S01]  /*7200*/  ISETP.LT.OR P2, PT, R28, 0x31, !P1 ;  /* 0x000000311c00780c */ /* 0x000fe20004f41670 */
[----:B------:R-:W-:Y:S01]  /*7210*/  FMUL R103, R103, R6 ;  /* 0x0000000667677220 */ /* 0x000fe20000400000 */
[----:B0-----:R-:W-:Y:S01]  /*7220*/  F2FP.SATFINITE.E5M2.F32.PACK_AB_MERGE_C R25, RZ, R120, RZ ;  /* 0x00000078ff19723e */ /* 0x001fe200048060ff */
[-C--:B------:R-:W-:Y:S01]  /*7230*/  FMUL R102, R102, R6.reuse ;  /* 0x0000000666667220 */ /* 0x080fe20000400000 */
[-C--:B------:R-:W-:Y:S01]  /*7240*/  FMUL R101, R101, R6.reuse ;  /* 0x0000000665657220 */ /* 0x080fe20000400000 */
[----:B------:R-:W-:Y:S01]  /*7250*/  F2FP.SATFINITE.E5M2.F32.PACK_AB_MERGE_C R105, RZ, R105, RZ ;  /* 0x00000069ff69723e */ /* 0x000fe200048060ff */
[----:B------:R-:W-:Y:S01]  /*7260*/  FMUL R100, R100, R6 ;  /* 0x0000000664647220 */ /* 0x000fe20000400000 */
[----:B-1----:R-:W-:Y:S01]  /*7270*/  F2FP.SATFINITE.E5M2.F32.PACK_AB_MERGE_C R27, RZ, R118, RZ ;  /* 0x00000076ff1b723e */ /* 0x002fe200048060ff */
[----:B------:R0:W-:Y:S01]  /*7280*/  @!P3 STG.E.U8 desc[UR22][R4.64+0x29], R25 ;  /* 0x000029190400b986 */ /* 0x0001e2000c101116 */
        /* <DEDUP_REMOVED lines=9> */
[-C--:B------:R-:W-:Y:S01]  /*7320*/  FMUL R97, R97, R6.reuse ;  /* 0x0000000661617220 */ /* 0x080fe20000400000 */
[-C--:B------:R-:W-:Y:S01]  /*7330*/  FMUL R96, R96, R6.reuse ;  /* 0x0000000660607220 */ /* 0x080fe20000400000 */
[----:B------:R-:W-:Y:S01]  /*7340*/  @!P5 STG.E.U8 desc[UR22][R4.64+0x30], R117 ;  /* 0x000030750400d986 */ /* 0x000fe2000c101116 */
[C---:B------:R-:W-:Y:S01]  /*7350*/  ISETP.LT.OR P5, PT, R28.reuse, 0x39, !P0 ;  /* 0x000000391c00780c */ /* 0x040fe200047a1670 */
[----:B------:R-:W-:Y:S01]  /*7360*/  FMUL R95, R95, R6 ;  /* 0x000000065f5f7220 */ /* 0x000fe20000400000 */
[----:B0-----:R-:W-:Y:S01]  /*7370*/  F2FP.SATFINITE.E5M2.F32.PACK_AB_MERGE_C R25, RZ, R114, RZ ;  /* 0x00000072ff19723e */ /* 0x001fe200048060ff */
        /* <DEDUP_REMOVED lines=13> */
[C---:B------:R-:W-:Y:S01]  /*7450*/  ISETP.LT.OR P5, PT, R28.reuse, 0x49, !P1 ;  /* 0x000000491c00780c */ /* 0x040fe20004fa1670 */
[----:B------:R-:W-:Y:S01]  /*7460*/  FMUL R91, R91, R6 ;  /* 0x000000065b5b7220 */ /* 0x000fe20000400000 */
[----:B0-----:R-:W-:Y:S01]  /*7470*/  F2FP.SATFINITE.E5M2.F32.PACK_AB_MERGE_C R29, RZ, R106, RZ ;  /* 0x0000006aff1d723e */ /* 0x001fe200048060ff */
        /* <DEDUP_REMOVED lines=24> */
[----:B------:R-:W-:Y:S01]  /*7600*/  FMUL R17, R17, R6 ;  /* 0x0000000611117220 */ /* 0x000fe20000400000 */
[----:B-1----:R-:W-:Y:S01]  /*7610*/  F2FP.SATFINITE.E5M2.F32.PACK_AB_MERGE_C R25, RZ, R104, RZ ;  /* 0x00000068ff19723e */ /* 0x002fe200048060ff */
[----:B------:R-:W-:Y:S01]  /*7620*/  @!P5 STG.E.U8 desc[UR22][R10.64+0x48], R107 ;  /* 0x0000486b0a00d986 */ /* 0x000fe2000c101116 */
[----:B------:R-:W-:Y:S01]  /*7630*/  ISETP.LT.OR P5, PT, R28, 0x51, !P1 ;  /* 0x000000511c00780c */ /* 0x000fe20004fa1670 */
[-C--:B------:R-:W-:Y:S01]  /*7640*/  FMUL R16, R16, R6.reuse ;  /* 0x0000000610107220 */ /* 0x080fe20000400000 */
[-C--:B------:R-:W-:Y:S01]  /*7650*/  FMUL R19, R19, R6.reuse ;  /* 0x0000000613137220 */ /* 0x080fe20000400000 */
[----:B------:R1:W-:Y:S01]  /*7660*/  @!P6 STG.E.U8 desc[UR22][R10.64+0x49], R29 ;  /* 0x0000491d0a00e986 */ /* 0x0003e2000c101116 */
[----:B------:R-:W-:Y:S01]  /*7670*/  ISETP.LT.OR P6, PT, R28, 0x52, !P1 ;  /* 0x000000521c00780c */ /* 0x000fe20004fc1670 */
[----:B------:R-:W-:Y:S01]  /*7680*/  FMUL R18, R18, R6 ;  /* 0x0000000612127220 */ /* 0x000fe20000400000 */
[----:B------:R-:W-:Y:S01]  /*7690*/  F2FP.SATFINITE.E5M2.F32.PACK_AB_MERGE_C R21, RZ, R21, RZ ;  /* 0x00000015ff15723e */ /* 0x000fe200048060ff */
[----:B------:R-:W-:Y:S01]  /*76a0*/  @!P3 STG.E.U8 desc[UR22][R4.64+0x48], R105 ;  /* 0x000048690400b986 */ /* 0x000fe2000c101116 */
[----:B0-----:R-:W-:-:S02]  /*76b0*/  F2FP.SATFINITE.E5M2.F32.PACK_AB_MERGE_C R27, RZ, R102, RZ ;  /* 0x00000066ff1b723e */ /* 0x001fc400048060ff */
[C---:B------:R-:W-:Y:S01]  /*76c0*/  ISETP.LT.OR P3, PT, R28.reuse, 0x52, !P0 ;  /* 0x000000521c00780c */ /* 0x040fe20004761670 */
[----:B------:R0:W-:Y:S01]  /*76d0*/  @!P4 STG.E.U8 desc[UR22][R4.64+0x49], R25 ;  /* 0x000049190400c986 */ /* 0x0001e2000c101116 */
[C---:B------:R-:W-:Y:S02]  /*76e0*/  ISETP.LT.OR P4, PT, R28.reuse, 0x59, !P0 ;  /* 0x000000591c00780c */ /* 0x040fe40004781670 */
[----:B------:R-:W-:Y:S01]  /*76f0*/  F2FP.SATFINITE.E5M2.F32.PACK_AB_MERGE_C R17, RZ, R17, RZ ;  /* 0x00000011ff11723e */ /* 0x000fe200048060ff */
[----:B------:R-:W-:Y:S01]  /*7700*/  @!P5 STG.E.U8 desc[UR22][R10.64+0x50], R103 ;  /* 0x000050670a00d986 */ /* 0x000fe2000c101116 */
[C---:B------:R-:W-:Y:S02]  /*7710*/  ISETP.LT.OR P5, PT, R28.reuse, 0x5a, !P0 ;  /* 0x0000005a1c00780c */ /* 0x040fe400047a1670 */
[----:B-1----:R-:W-:Y:S01]  /*7720*/  F2FP.SATFINITE.E5M2.F32.PACK_AB_MERGE_C R29, RZ, R96, RZ ;  /* 0x00000060ff1d723e */ /* 0x002fe200048060ff */
[----:B------:R1:W-:Y:S01]  /*7730*/  @!P6 STG.E.U8 desc[UR22][R10.64+0x51], R27 ;  /* 0x0000511b0a00e986 */ /* 0x0003e2000c101116 */
[----:B------:R-:W-:-:S02]  /*7740*/  ISETP.LT.OR P6, PT, R28, 0x5a, !P1 ;  /* 0x0000005a1c00780c */ /* 0x000fc40004fc1670 */
[----:B------:R-:W-:Y:S01]  /*7750*/  F2FP.SATFINITE.E5M2.F32.PACK_AB_MERGE_C R19, RZ, R19, RZ ;  /* 0x00000013ff13723e */ /* 0x000fe200048060ff */
[----:B------:R-:W-:Y:S01]  /*7760*/  @!P2 STG.E.U8 desc[UR22][R4.64+0x50], R101 ;  /* 0x000050650400a986 */ /* 0x000fe2000c101116 */
[----:B------:R-:W-:Y:S02]  /*7770*/  ISETP.LT.OR P2, PT, R28, 0x59, !P1 ;  /* 0x000000591c00780c */ /* 0x000fe40004f41670 */
[----:B0-----:R-:W-:Y:S02]  /*7780*/  F2FP.SATFINITE.E5M2.F32.PACK_AB_MERGE_C R25, RZ, R100, RZ ;  /* 0x00000064ff19723e */ /* 0x001fe400048060ff */
[----:B-1----:R-:W-:-:S03]  /*7790*/  F2FP.SATFINITE.E5M2.F32.PACK_AB_MERGE_C R27, RZ, R98, RZ ;  /* 0x00000062ff1b723e */ /* 0x002fc600048060ff */
[----:B------:R0:W-:Y:S01]  /*77a0*/  @!P3 STG.E.U8 desc[UR22][R4.64+0x51], R25 ;  /* 0x000051190400b986 */ /* 0x0001e2000c101116 */
[----:B------:R-:W-:-:S03]  /*77b0*/  ISETP.LT.OR P3, PT, R28, 0x62, !P1 ;  /* 0x000000621c00780c */ /* 0x000fc60004f61670 */
[----:B------:R1:W-:Y:S01]  /*77c0*/  @!P6 STG.E.U8 desc[UR22][R10.64+0x59], R27 ;  /* 0x0000591b0a00e986 */ /* 0x0003e2000c101116 */
[----:B------:R-:W-:-:S03]  /*77d0*/  ISETP.LT.OR P6, PT, R28, 0x69, !P1 ;  /* 0x000000691c00780c */ /* 0x000fc60004fc1670 */
[----:B------:R-:W-:Y:S01]  /*77e0*/  @!P2 STG.E.U8 desc[UR22][R10.64+0x58], R99 ;  /* 0x000058630a00a986 */ /* 0x000fe2000c101116 */
[----:B------:R-:W-:-:S03]  /*77f0*/  ISETP.LT.OR P2, PT, R28, 0x61, !P1 ;  /* 0x000000611c00780c */ /* 0x000fc60004f41670 */
[----:B------:R-:W-:Y:S01]  /*7800*/  @!P4 STG.E.U8 desc[UR22][R4.64+0x58], R97 ;  /* 0x000058610400c986 */ /* 0x000fe2000c101116 */
[C---:B------:R-:W-:Y:S02]  /*7810*/  ISETP.LT.OR P4, PT, R28.reuse, 0x61, !P0 ;  /* 0x000000611c00780c */ /* 0x040fe40004781670 */
[----:B0-----:R-:W-:Y:S01]  /*7820*/  F2FP.SATFINITE.E5M2.F32.PACK_AB_MERGE_C R25, RZ, R94, RZ ;  /* 0x0000005eff19723e */ /* 0x001fe200048060ff */
[----:B------:R0:W-:Y:S01]  /*7830*/  @!P5 STG.E.U8 desc[UR22][R4.64+0x59], R29 ;  /* 0x0000591d0400d986 */ /* 0x0001e2000c101116 */
[C---:B------:R-:W-:Y:S02]  /*7840*/  ISETP.LT.OR P5, PT, R28.reuse, 0x62, !P0 ;  /* 0x000000621c00780c */ /* 0x040fe400047a1670 */
[----:B-1----:R-:W-:Y:S01]  /*7850*/  F2FP.SATFINITE.E5M2.F32.PACK_AB_MERGE_C R27, RZ, R92, RZ ;  /* 0x0000005cff1b723e */ /* 0x002fe200048060ff */
        /* <DEDUP_REMOVED lines=8> */
[----:B-1----:R-:W-:Y:S02]  /*78e0*/  F2FP.SATFINITE.E5M2.F32.PACK_AB_MERGE_C R25, RZ, R88, RZ ;  /* 0x00000058ff19723e */ /* 0x002fe400048060ff */
[C---:B------:R-:W-:Y:S01]  /*78f0*/  ISETP.LT.OR P5, PT, R28.reuse, 0x71, !P0 ;  /* 0x000000711c00780c */ /* 0x040fe200047a1670 */
[----:B------:R-:W-:Y:S01]  /*7900*/  @!P6 STG.E.U8 desc[UR22][R10.64+0x68], R91 ;  /* 0x0000685b0a00e986 */ /* 0x000fe2000c101116 */
[----:B------:R-:W-:-:S03]  /*7910*/  ISETP.LT.OR P6, PT, R28, 0x71, !P1 ;  /* 0x000000711c00780c */ /* 0x000fc60004fc1670 */
[----:B------:R-:W-:Y:S01]  /*7920*/  @!P2 STG.E.U8 desc[UR22][R10.64+0x69], R29 ;  /* 0x0000691d0a00a986 */ /* 0x000fe2000c101116 */
[----:B------:R-:W-:-:S03]  /*7930*/  ISETP.LT.OR P2, PT, R28, 0x72, !P1 ;  /* 0x000000721c00780c */ /* 0x000fc60004f41670 */
[----:B------:R-:W-:Y:S01]  /*7940*/  @!P3 STG.E.U8 desc[UR22][R4.64+0x68], R89 ;  /* 0x000068590400b986 */ /* 0x000fe2000c101116 */
[C---:B------:R-:W-:Y:S02]  /*7950*/  ISETP.LT.OR P3, PT, R28.reuse, 0x79, !P1 ;  /* 0x000000791c00780c */ /* 0x040fe40004f61670 */
[C---:B------:R-:W-:Y:S01]  /*7960*/  ISETP.LT.OR P1, PT, R28.reuse, 0x7a, !P1 ;  /* 0x0000007a1c00780c */ /* 0x040fe20004f21670 */
[----:B------:R1:W-:Y:S01]  /*7970*/  @!P4 STG.E.U8 desc[UR22][R4.64+0x69], R25 ;  /* 0x000069190400c986 */ /* 0x0003e2000c101116 */
[C---:B------:R-:W-:Y:S02]  /*7980*/  ISETP.LT.OR P4, PT, R28.reuse, 0x72, !P0 ;  /* 0x000000721c00780c */ /* 0x040fe40004781670 */
[----:B0-----:R-:W-:Y:S01]  /*7990*/  F2FP.SATFINITE.E5M2.F32.PACK_AB_MERGE_C R27, RZ, R22, RZ ;  /* 0x00000016ff1b723e */ /* 0x001fe200048060ff */
[----:B------:R0:W-:Y:S01]  /*79a0*/  @!P6 STG.E.U8 desc[UR22][R10.64+0x70], R23 ;  /* 0x000070170a00e986 */ /* 0x0001e2000c101116 */
[C---:B------:R-:W-:Y:S02]  /*79b0*/  ISETP.LT.OR P6, PT, R28.reuse, 0x79, !P0 ;  /* 0x000000791c00780c */ /* 0x040fe400047c1670 */
[----:B------:R-:W-:Y:S01]  /*79c0*/  ISETP.LT.OR P0, PT, R28, 0x7a, !P0 ;  /* 0x0000007a1c00780c */ /* 0x000fe20004701670 */
[----:B------:R2:W-:Y:S01]  /*79d0*/  @!P2 STG.E.U8 desc[UR22][R10.64+0x71], R27 ;  /* 0x0000711b0a00a986 */ /* 0x0005e2000c101116 */
[----:B-1----:R-:W-:-:S03]  /*79e0*/  F2FP.SATFINITE.E5M2.F32.PACK_AB_MERGE_C R25, RZ, R16, RZ ;  /* 0x00000010ff19723e */ /* 0x002fc600048060ff */
[----:B------:R1:W-:Y:S01]  /*79f0*/  @!P5 STG.E.U8 desc[UR22][R4.64+0x70], R21 ;  /* 0x000070150400d986 */ /* 0x0003e2000c101116 */
[----:B0-----:R-:W-:Y:S02]  /*7a00*/  F2FP.SATFINITE.E5M2.F32.PACK_AB_MERGE_C R23, RZ, R20, RZ ;  /* 0x00000014ff17723e */ /* 0x001fe400048060ff */
[----:B--2---:R-:W-:-:S03]  /*7a10*/  F2FP.SATFINITE.E5M2.F32.PACK_AB_MERGE_C R27, RZ, R18, RZ ;  /* 0x00000012ff1b723e */ /* 0x004fc600048060ff */
[----:B------:R1:W-:Y:S04]  /*7a20*/  @!P4 STG.E.U8 desc[UR22][R4.64+0x71], R23 ;  /* 0x000071170400c986 */ /* 0x0003e8000c101116 */
[----:B------:R1:W-:Y:S04]  /*7a30*/  @!P3 STG.E.U8 desc[UR22][R10.64+0x78], R17 ;  /* 0x000078110a00b986 */ /* 0x0003e8000c101116 */
[----:B------:R1:W-:Y:S04]  /*7a40*/  @!P1 STG.E.U8 desc[UR22][R10.64+0x79], R25 ;  /* 0x000079190a009986 */ /* 0x0003e8000c101116 */
[----:B------:R1:W-:Y:S04]  /*7a50*/  @!P6 STG.E.U8 desc[UR22][R4.64+0x78], R19 ;  /* 0x000078130400e986 */ /* 0x0003e8000c101116 */
[----:B------:R1:W-:Y:S02]  /*7a60*/  @!P0 STG.E.U8 desc[UR22][R4.64+0x79], R27 ;  /* 0x0000791b04008986 */ /* 0x0003e4000c101116 */
.L_x_164:
[----:B------:R-:W-:Y:S05]  /*7a70*/  BSYNC B0 ;  /* 0x0000000000007941 */ /* 0x000fea0003800000 */
.L_x_34:
[----:B01--4-:R-:W-:Y:S01]  /*7a80*/  IMAD.U32 R4, RZ, RZ, UR20 ;  /* 0x00000014ff047e24 */ /* 0x013fe2000f8e00ff */
[----:B------:R-:W-:Y:S01]  /*7a90*/  ULDC.64 UR4, c[0x0][0x650] ;  /* 0x0001940000047ab9 */ /* 0x000fe20000000a00 */
[----:B-----5:R-:W-:Y:S01]  /*7aa0*/  IMAD.U32 R0, RZ, RZ, UR7 ;  /* 0x00000007ff007e24 */ /* 0x020fe2000f8e00ff */
[----:B------:R0:W-:Y:S01]  /*7ab0*/  SYNCS.ARRIVE.TRANS64.A1T0 RZ, [R14+UR28], RZ ;  /* 0x000000ff0eff79a7 */ /* 0x0001e2000810001c */
[----:B------:R-:W-:Y:S01]  /*7ac0*/  IMAD.U32 R5, RZ, RZ, UR21 ;  /* 0x00000015ff057e24 */ /* 0x000fe2000f8e00ff */
[C---:B------:R-:W-:Y:S01]  /*7ad0*/  LEA R2, P0, R4.reuse, R2, 0x1 ;  /* 0x0000000204027211 */ /* 0x040fe200078008ff */
[----:B------:R-:W-:Y:S01]  /*7ae0*/  IMAD.MOV.U32 R5, RZ, RZ, -0x1 ;  /* 0xffffffffff057424 */ /* 0x000fe200078e00ff */
[----:B------:R-:W-:Y:S02]  /*7af0*/  PRMT R10, RZ, 0x7610, R10 ;  /* 0x00007610ff0a7816 */ /* 0x000fe4000000000a */
[----:B------:R-:W-:Y:S01]  /*7b00*/  LEA.HI.X R3, R4, R3, R0, 0x1, P0 ;  /* 0x0000000304037211 */ /* 0x000fe200000f0c00 */
[----:B------:R-:W-:Y:S01]  /*7b10*/  IMAD.MOV.U32 R4, RZ, RZ, -0x1 ;  /* 0xffffffffff047424 */ /* 0x000fe200078e00ff */
[----:B------:R-:W-:Y:S01]  /*7b20*/  ISETP.GE.U32.AND P0, PT, R2, UR4, PT ;  /* 0x0000000402007c0c */ /* 0x000fe2000bf06070 */
[----:B------:R-:W-:-:S03]  /*7b30*/  IMAD.MOV.U32 R0, RZ, RZ, -0x1 ;  /* 0xffffffffff007424 */ /* 0x000fc600078e00ff */
[----:B------:R-:W-:-:S13]  /*7b40*/  ISETP.GE.U32.AND.EX P0, PT, R3, UR5, PT, P0 ;  /* 0x0000000503007c0c */ /* 0x000fda000bf06100 */
[----:B0-----:R-:W-:Y:S05]  /*7b50*/  @P0 BRA `(.L_x_165) ;  /* 0x0000000400880947 */ /* 0x001fea0003800000 */
[----:B------:R-:W0:Y:S01]  /*7b60*/  S2UR UR12, SR_CTAID.X ;  /* 0x00000000000c79c3 */ /* 0x000e220000002500 */
[----:B------:R-:W-:Y:S01]  /*7b70*/  ULDC.64 UR4, c[0x0][0x628] ;  /* 0x00018a0000047ab9 */ /* 0x000fe20000000a00 */
[----:B------:R-:W-:Y:S01]  /*7b80*/  ULDC UR6, c[0x0][0x150] ;  /* 0x0000540000067ab9 */ /* 0x000fe20000000800 */
[----:B------:R-:W-:Y:S01]  /*7b90*/  ISETP.NE.U32.AND P0, PT, RZ, UR4, PT ;  /* 0x00000004ff007c0c */ /* 0x000fe2000bf05070 */
[----:B------:R-:W-:Y:S01]  /*7ba0*/  ULDC UR24, c[0x0][0x630] ;  /* 0x00018c0000187ab9 */ /* 0x000fe20000000800 */
[C---:B------:R-:W-:Y:S01]  /*7bb0*/  R2UR UR29, R2.reuse ;  /* 0x00000000021d72ca */ /* 0x040fe200000e0000 */
[----:B------:R-:W-:Y:S01]  /*7bc0*/  ULDC UR31, c[0x0][0x154] ;  /* 0x00005500001f7ab9 */ /* 0x000fe20000000800 */
[----:B------:R-:W-:Y:S01]  /*7bd0*/  ISETP.NE.AND.EX P0, PT, RZ, UR5, PT, P0 ;  /* 0x00000005ff007c0c */ /* 0x000fe2000bf05300 */
[----:B------:R-:W1:Y:S01]  /*7be0*/  S2UR UR32, SR_CTAID.Y ;  /* 0x00000000002079c3 */ /* 0x000e620000002600 */
[----:B------:R-:W-:Y:S02]  /*7bf0*/  R2UR UR30, R3 ;  /* 0x00000000031e72ca */ /* 0x000fe400000e0000 */
[----:B------:R-:W-:-:S02]  /*7c00*/  R2UR UR26, R2 ;  /* 0x00000000021a72ca */ /* 0x000fc400000e0000 */
[----:B------:R-:W-:Y:S02]  /*7c10*/  R2UR UR27, R3 ;  /* 0x00000000031b72ca */ /* 0x000fe400000e0000 */
[----:B0-----:R-:W-:-:S05]  /*7c20*/  I2FP.F32.U32 R0, UR12 ;  /* 0x0000000c00007c45 */ /* 0x001fca0008201000 */
[----:B------:R-:W-:-:S04]  /*7c30*/  FMUL R0, R0, UR6 ;  /* 0x0000000600007c20 */ /* 0x000fc80008400000 */
[----:B------:R0:W4:Y:S01]  /*7c40*/  F2I.U32.TRUNC.NTZ R4, R0 ;  /* 0x0000000000047305 */ /* 0x000122000020f000 */
[----:B-1----:R-:W-:Y:S05]  /*7c50*/  @!P0 BRA `(.L_x_166) ;  /* 0x0000000000308947 */ /* 0x002fea0003800000 */
        /* <DEDUP_REMOVED lines=12> */
.L_x_166:
[----:B------:R-:W-:Y:S01]  /*7d20*/  USHF.R.U64 UR6, UR26, UR24, UR27 ;  /* 0x000000181a067299 */ /* 0x000fe2000800121b */
[----:B0-----:R-:W-:Y:S01]  /*7d30*/  I2FP.F32.U32 R0, UR32 ;  /* 0x0000002000007c45 */ /* 0x001fe20008201000 */
[----:B------:R-:W-:Y:S02]  /*7d40*/  USHF.R.U32.HI UR4, URZ, UR24, UR27 ;  /* 0x000000183f047299 */ /* 0x000fe4000801161b */
[----:B------:R-:W-:Y:S02]  /*7d50*/  UIADD3 UR18, UP0, URZ, -UR6, URZ ;  /* 0x800000063f127290 */ /* 0x000fe4000ff1e03f */
[----:B------:R-:W-:Y:S01]  /*7d60*/  FMUL R0, R0, UR31 ;  /* 0x0000001f00007c20 */ /* 0x000fe20008400000 */
[----:B------:R-:W-:Y:S01]  /*7d70*/  ULDC.64 UR26, c[0x0][0x620] ;  /* 0x00018800001a7ab9 */ /* 0x000fe20000000a00 */
[----:B------:R-:W-:Y:S01]  /*7d80*/  UIADD3.X UR4, URZ, ~UR4, URZ, UP0, !UPT ;  /* 0x800000043f047290 */ /* 0x000fe200087fe43f */
[----:B------:R-:W-:Y:S01]  /*7d90*/  UMOV UR16, UR29 ;  /* 0x0000001d00107c82 */ /* 0x000fe20008000000 */
[----:B------:R-:W-:-:S02]  /*7da0*/  UMOV UR17, UR30 ;  /* 0x0000001e00117c82 */ /* 0x000fc40008000000 */
[----:B------:R-:W0:Y:S01]  /*7db0*/  F2I.U32.TRUNC.NTZ R0, R0 ;  /* 0x0000000000007305 */ /* 0x000e22000020f000 */
[----:B------:R-:W-:Y:S02]  /*7dc0*/  UIMAD UR4, UR4, UR26, URZ ;  /* 0x0000001a040472a4 */ /* 0x000fe4000f8e023f */
[----:B------:R-:W-:Y:S01]  /*7dd0*/  UIMAD.WIDE.U32 UR16, UR18, UR26, UR16 ;  /* 0x0000001a121072a5 */ /* 0x000fe2000f8e0010 */
[----:B----4-:R-:W-:Y:S01]  /*7de0*/  R2UR UR26, R4 ;  /* 0x00000000041a72ca */ /* 0x010fe200000e0000 */
[----:B------:R-:W-:Y:S01]  /*7df0*/  UIMAD UR18, UR18, UR27, UR4 ;  /* 0x0000001b121272a4 */ /* 0x000fe2000f8e0204 */
[----:B------:R-:W-:Y:S01]  /*7e00*/  ULDC UR19, c[0x0][0x618] ;  /* 0x0001860000137ab9 */ /* 0x000fe20000000800 */
[----:B------:R-:W-:Y:S02]  /*7e10*/  ULDC UR35, c[0x0][0x658] ;  /* 0x0001960000237ab9 */ /* 0x000fe40000000800 */
[----:B------:R-:W-:Y:S01]  /*7e20*/  UIADD3 UR18, UR17, UR18, URZ ;  /* 0x0000001211127290 */ /* 0x000fe2000fffe03f */
[----:B------:R-:W-:Y:S01]  /*7e30*/  UMOV UR24, 0xffffffff ;  /* 0xffffffff00187882 */ /* 0x000fe20000000000 */
[----:B------:R-:W-:Y:S01]  /*7e40*/  ULDC.64 UR4, c[0x0][0x640] ;  /* 0x0001900000047ab9 */ /* 0x000fe20000000a00 */
[----:B------:R-:W-:Y:S01]  /*7e50*/  USHF.L.U32 UR29, UR24, UR35, URZ ;  /* 0x00000023181d7299 */ /* 0x000fe2000800063f */
[----:B------:R-:W-:Y:S01]  /*7e60*/  ISETP.NE.U32.AND P0, PT, RZ, UR4, PT ;  /* 0x00000004ff007c0c */ /* 0x000fe2000bf05070 */
[----:B------:R-:W-:Y:S01]  /*7e70*/  USHF.R.U64 UR16, UR16, UR19, UR18 ;  /* 0x0000001310107299 */ /* 0x000fe20008001212 */
[----:B0-----:R-:W-:Y:S01]  /*7e80*/  R2UR UR30, R0 ;  /* 0x00000000001e72ca */ /* 0x001fe200000e0000 */
[----:B------:R-:W-:Y:S01]  /*7e90*/  USHF.R.U32.HI UR18, URZ, UR19, UR18 ;  /* 0x000000133f127299 */ /* 0x000fe20008011612 */
[----:B------:R-:W-:Y:S01]  /*7ea0*/  ISETP.NE.AND.EX P0, PT, RZ, UR5, PT, P0 ;  /* 0x00000005ff007c0c */ /* 0x000fe2000bf05300 */
[----:B------:R-:W-:Y:S01]  /*7eb0*/  ULDC UR31, c[0x0][0x608] ;  /* 0x00018200001f7ab9 */ /* 0x000fe20000000800 */
[----:B------:R-:W-:-:S02]  /*7ec0*/  ULOP3.LUT UR36, URZ, UR29, URZ, 0x33, !UPT ;  /* 0x0000001d3f247292 */ /* 0x000fc4000f8e333f */
[----:B------:R-:W-:Y:S02]  /*7ed0*/  USHF.R.U64 UR29, UR16, UR31, UR18 ;  /* 0x0000001f101d7299 */ /* 0x000fe40008001212 */
[----:B------:R-:W-:Y:S01]  /*7ee0*/  USHF.R.U32.HI UR18, URZ, UR31, UR18 ;  /* 0x0000001f3f127299 */ /* 0x000fe20008011612 */
[----:B------:R-:W-:Y:S01]  /*7ef0*/  UMOV UR33, 0x1 ;  /* 0x0000000100217882 */ /* 0x000fe20000000000 */
[----:B------:R-:W-:Y:S02]  /*7f00*/  UIADD3 UR26, -UR26, URZ, URZ ;  /* 0x0000003f1a1a7290 */ /* 0x000fe4000fffe13f */
[----:B------:R-:W-:Y:S02]  /*7f10*/  USHF.L.U32 UR24, UR33, UR35, URZ ;  /* 0x0000002321187299 */ /* 0x000fe4000800063f */
[----:B------:R-:W-:Y:S01]  /*7f20*/  USHF.R.U64 UR33, UR29, UR35, UR18 ;  /* 0x000000231d217299 */ /* 0x000fe20008001212 */
[----:B------:R-:W-:Y:S01]  /*7f30*/  ULDC UR27, c[0x0][0x144] ;  /* 0x00005100001b7ab9 */ /* 0x000fe20000000800 */
[----:B------:R-:W-:Y:S01]  /*7f40*/  ULDC UR15, c[0x0][0x600] ;  /* 0x00018000000f7ab9 */ /* 0x000fe20000000800 */
[----:B------:R-:W-:-:S02]  /*7f50*/  UIADD3 UR34, -UR30, URZ, URZ ;  /* 0x0000003f1e227290 */ /* 0x000fc4000fffe13f */
[----:B------:R-:W-:Y:S02]  /*7f60*/  USHF.R.U32.HI UR31, URZ, UR35, UR18 ;  /* 0x000000233f1f7299 */ /* 0x000fe40008011612 */
[----:B------:R-:W-:Y:S02]  /*7f70*/  UIADD3 UR17, UR15, -0x1, URZ ;  /* 0xffffffff0f117890 */ /* 0x000fe4000fffe03f */
        /* <DEDUP_REMOVED lines=16> */
.L_x_167:
[----:B------:R-:W-:Y:S01]  /*8080*/  USHF.R.U64 UR4, UR30, UR37, UR31 ;  /* 0x000000251e047299 */ /* 0x000fe2000800121f */
[----:B------:R-:W-:Y:S01]  /*8090*/  IMAD.MOV.U32 R10, RZ, RZ, 0x1 ;  /* 0x00000001ff0a7424 */ /* 0x000fe200078e00ff */
[----:B------:R-:W-:Y:S01]  /*80a0*/  ULOP3.LUT UR29, UR29, UR36, URZ, 0xc0, !UPT ;  /* 0x000000241d1d7292 */ /* 0x000fe2000f8ec03f */
[----:B------:R-:W-:Y:S01]  /*80b0*/  IMAD.U32 R0, RZ, RZ, UR6 ;  /* 0x00000006ff007e24 */ /* 0x000fe2000f8e00ff */
[----:B------:R-:W-:Y:S02]  /*80c0*/  UIADD3 UR5, -UR4, URZ, URZ ;  /* 0x0000003f04057290 */ /* 0x000fe4000fffe13f */
[----:B------:R-:W-:Y:S02]  /*80d0*/  @UP2 UIMAD UR35, UR39, UR34, UR32 ;  /* 0x00000022272322a4 */ /* 0x000fe4000f8e0220 */
        /* <DEDUP_REMOVED lines=10> */
.L_x_165:
[----:B------:R-:W-:Y:S02]  /*8180*/  LOP3.LUT P0, RZ, R10, 0xff, RZ, 0xc0, !PT ;  /* 0x000000ff0aff7812 */ /* 0x000fe4000780c0ff */
[----:B------:R-:W-:-:S11]  /*8190*/  LOP3.LUT R144, R144, 0x1, RZ, 0x3c, !PT ;  /* 0x0000000190907812 */ /* 0x000fd600078e3cff */
[----:B------:R-:W-:Y:S05]  /*81a0*/  @P0 BRA `(.L_x_168) ;  /* 0xffffff9000b80947 */ /* 0x000fea000383ffff */
[----:B------:R-:W-:Y:S05]  /*81b0*/  EXIT ;  /* 0x000000000000794d */ /* 0x000fea0003800000 */
.L_x_12:
[----:B------:R-:W-:-:S08]  /*81c0*/  ISETP.NE.AND P0, PT, RZ, UR8, PT ;  /* 0x00000008ff007c0c */ /* 0x000fd0000bf05270 */
[----:B-1---5:R-:W0:-:S00]  /*81d0*/  USETMAXREG.DEALLOC.CTAPOOL 0x28 ;  /* 0x00000028000079c8 */ /* 0x022e0000080e0500 */
[----:B------:R-:W-:Y:S05]  /*81e0*/  @P0 EXIT ;  /* 0x000000000000094d */ /* 0x000fea0003800000 */
[----:B0-----:R-:W-:Y:S01]  /*81f0*/  LOP3.LUT P0, RZ, R9, 0xff, RZ, 0xc0, !PT ;  /* 0x000000ff09ff7812 */ /* 0x001fe2000780c0ff */
[----:B------:R-:W-:Y:S02]  /*8200*/  IMAD.MOV.U32 R10, RZ, RZ, 0x1 ;  /* 0x00000001ff0a7424 */ /* 0x000fe400078e00ff */
[----:B------:R-:W-:-:S10]  /*8210*/  IMAD.MOV.U32 R11, RZ, RZ, RZ ;  /* 0x000000ffff0b7224 */ /* 0x000fd400078e00ff */
[----:B------:R-:W-:Y:S05]  /*8220*/  @!P0 BRA `(.L_x_169) ;  /* 0x0000000c00108947 */ /* 0x000fea0003800000 */
[----:B------:R-:W-:Y:S01]  /*8230*/  LOP3.LUT P0, RZ, R8, 0x1f, RZ, 0xc0, !PT ;  /* 0x0000001f08ff7812 */ /* 0x000fe2000780c0ff */
[----:B------:R-:W-:Y:S01]  /*8240*/  ULDC UR5, c[0x0][0x658] ;  /* 0x0001960000057ab9 */ /* 0x000fe20000000800 */
[----:B------:R-:W-:Y:S01]  /*8250*/  UMOV UR6, 0xffffffff ;  /* 0xffffffff00067882 */ /* 0x000fe20000000000 */
[----:B------:R-:W-:Y:S01]  /*8260*/  BSSY B0, `(.L_x_169) ;  /* 0x00000c0000007945 */ /* 0x000fe20003800000 */
[----:B------:R-:W-:Y:S01]  /*8270*/  USHF.L.U32 UR6, UR6, UR5, URZ ;  /* 0x0000000506067299 */ /* 0x000fe2000800063f */
[C---:B------:R-:W-:Y:S01]  /*8280*/  ISETP.NE.AND P3, PT, R12.reuse, RZ, PT ;  /* 0x000000ff0c00720c */ /* 0x040fe20003f65270 */
[----:B------:R-:W-:Y:S01]  /*8290*/  IMAD.MOV.U32 R10, RZ, RZ, 0x1 ;  /* 0x00000001ff0a7424 */ /* 0x000fe200078e00ff */
[----:B------:R-:W-:Y:S01]  /*82a0*/  ISETP.NE.OR P0, PT, R12, RZ, !P0 ;  /* 0x000000ff0c00720c */ /* 0x000fe20004705670 */
[----:B------:R-:W-:Y:S01]  /*82b0*/  IMAD.MOV.U32 R12, RZ, RZ, 0x1 ;  /* 0x00000001ff0c7424 */ /* 0x000fe200078e00ff */
[----:B------:R-:W-:Y:S01]  /*82c0*/  ULDC UR4, c[0x0][0x600] ;  /* 0x0001800000047ab9 */ /* 0x000fe20000000800 */
[----:B------:R-:W-:Y:S01]  /*82d0*/  IMAD.MOV.U32 R11, RZ, RZ, RZ ;  /* 0x000000ffff0b7224 */ /* 0x000fe200078e00ff */
[----:B------:R-:W-:Y:S01]  /*82e0*/  UMOV UR8, 0x1 ;  /* 0x0000000100087882 */ /* 0x000fe20000000000 */
[----:B------:R-:W-:-:S02]  /*82f0*/  UIADD3 UR27, UR14, 0x1, URZ ;  /* 0x000000010e1b7890 */ /* 0x000fc4000fffe03f */
[----:B------:R-:W-:Y:S02]  /*8300*/  ULOP3.LUT UR26, UR13, 0x2, URZ, 0xfc, !UPT ;  /* 0x000000020d1a7892 */ /* 0x000fe4000f8efc3f */
[----:B------:R-:W-:Y:S02]  /*8310*/  UIADD3 UR4, UR4, -0x1, URZ ;  /* 0xffffffff04047890 */ /* 0x000fe4000fffe03f */
[----:B------:R-:W-:Y:S02]  /*8320*/  USHF.L.U32 UR5, UR8, UR5, URZ ;  /* 0x0000000508057299 */ /* 0x000fe4000800063f */
[----:B------:R-:W-:Y:S01]  /*8330*/  ULOP3.LUT UR6, URZ, UR6, URZ, 0x33, !UPT ;  /* 0x000000063f067292 */ /* 0x000fe2000f8e333f */
[----:B------:R-:W-:-:S11]  /*8340*/  ULDC.64 UR24, c[0x0][0x198] ;  /* 0x0000660000187ab9 */ /* 0x000fd60000000a00 */
.L_x_181:
[----:B------:R-:W-:-:S03]  /*8350*/  UMOV UR8, 0xffffffff ;  /* 0xffffffff00087882 */ /* 0x000fc60000000000 */
[----:B------:R-:W-:Y:S05]  /*8360*/  BRA.DIV UR8, `(.L_x_170) ;  /* 0x0000000e08947947 */ /* 0x000fea000b800000 */
[----:B------:R-:W-:-:S13]  /*8370*/  ELECT P1, URZ, PT ;  /* 0x00000000003f782f */ /* 0x000fda0003820000 */
.L_x_192:
[----:B------:R-:W0:Y:S01]  /*8380*/  LDC R6, c[0x0][0x28c] ;  /* 0x0000a300ff067b82 */ /* 0x000e220000000800 */
[----:B------:R-:W-:Y:S01]  /*8390*/  BSSY B1, `(.L_x_171) ;  /* 0x0000038000017945 */ /* 0x000fe20003800000 */
[----:B0-----:R-:W-:-:S13]  /*83a0*/  ISETP.LT.OR P1, PT, R6, 0x1, !P1 ;  /* 0x000000010600780c */ /* 0x001fda0004f21670 */
[----:B------:R-:W-:Y:S05]  /*83b0*/  @P1 BRA `(.L_x_172) ;  /* 0x0000000000d41947 */ /* 0x000fea0003800000 */
[----:B------:R-:W-:Y:S02]  /*83c0*/  IMAD.SHL.U32 R8, R4, 0x80, RZ ;  /* 0x0000008004087824 */ /* 0x000fe400078e00ff */
[----:B------:R-:W-:Y:S02]  /*83d0*/  IMAD.SHL.U32 R9, R5, 0x40, RZ ;  /* 0x0000004005097824 */ /* 0x000fe400078e00ff */
[----:B------:R-:W-:Y:S02]  /*83e0*/  IMAD.MOV.U32 R15, RZ, RZ, RZ ;  /* 0x000000ffff0f7224 */ /* 0x000fe400078e00ff */
[----:B------:R-:W-:Y:S02]  /*83f0*/  IMAD.U32 R16, RZ, RZ, UR27 ;  /* 0x0000001bff107e24 */ /* 0x000fe4000f8e00ff */
[----:B------:R-:W-:Y:S02]  /*8400*/  IMAD.MOV.U32 R4, RZ, RZ, R10 ;  /* 0x000000ffff047224 */ /* 0x000fe400078e000a */
[----:B------:R-:W-:-:S07]  /*8410*/  IMAD.MOV.U32 R5, RZ, RZ, R11 ;  /* 0x000000ffff057224 */ /* 0x000fce00078e000b */
.L_x_176:
[----:B------:R-:W0:Y:S01]  /*8420*/  S2R R7, SR_CgaCtaId ;  /* 0x0000000000077919 */ /* 0x000e220000008800 */
[----:B------:R-:W-:-:S04]  /*8430*/  MOV R6, 0x400 ;  /* 0x0000040000067802 */ /* 0x000fc80000000f00 */
[----:B0-----:R-:W-:Y:S02]  /*8440*/  LEA R14, R7, R6, 0x18 ;  /* 0x00000006070e7211 */ /* 0x001fe400078ec0ff */
[----:B------:R-:W-:Y:S01]  /*8450*/  SHF.L.U32 R6, R4, 0x1f, RZ ;  /* 0x0000001f04067819 */ /* 0x000fe200000006ff */
[----:B------:R-:W0:Y:S02]  /*8460*/  @!P3 LDC R7, c[0x0][0x500] ;  /* 0x00014000ff07bb82 */ /* 0x000e240000000800 */
[----:B------:R-:W-:-:S04]  /*8470*/  IMAD R13, R5, 0x8, R14 ;  /* 0x00000008050d7824 */ /* 0x000fc800078e020e */
[----:B------:R-:W1:Y:S02]  /*8480*/  SYNCS.PHASECHK.TRANS64.TRYWAIT P1, [R13+URZ+0x10], R6 ;  /* 0x000010060d0075a7 */ /* 0x000e64000802017f */
[----:B-1----:R-:W-:Y:S05]  /*8490*/  @!P1 BRA `(.L_x_173) ;  /* 0x0000000c00689947 */ /* 0x002fea0003800000 */
.L_x_193:
[----:B------:R-:W-:Y:S01]  /*84a0*/  UPRMT UR8, UR26, 0x9910, URZ ;  /* 0x000099101a087896 */ /* 0x000fe2000800003f */
[----:B0-----:R0:W-:Y:S03]  /*84b0*/  @!P3 SYNCS.ARRIVE.TRANS64 RZ, [R13+URZ], R7 ;  /* 0x000000070dffb9a7 */ /* 0x0011e6000800003f */
[----:B------:R-:W-:-:S06]  /*84c0*/  UISETP.NE.AND UP0, UPT, UR8, 0x2, UPT ;  /* 0x000000020800788c */ /* 0x000fcc000bf05270 */
[----:B------:R-:W-:-:S13]  /*84d0*/  PLOP3.LUT P1, PT, PT, PT, UP0, 0x80, 0x0 ;  /* 0x000000000000781c */ /* 0x000fda0003f2f008 */
[----:B0-----:R-:W-:Y:S05]  /*84e0*/  @P1 BRA `(.L_x_174) ;  /* 0x0000000000041947 */ /* 0x001fea0003800000 */
[----:B------:R-:W-:Y:S01]  /*84f0*/  BPT.TRAP 0x1 ;  /* 0x000000040000795c */ /* 0x000fe20000300000 */
.L_x_174:
[----:B------:R-:W-:Y:S05]  /*8500*/  @P0 BRA `(.L_x_175) ;  /* 0x0000000000040947 */ /* 0x000fea0003800000 */
[----:B------:R-:W-:Y:S01]  /*8510*/  BPT.TRAP 0x1 ;  /* 0x000000040000795c */ /* 0x000fe20000300000 */
.L_x_175:
[--C-:B-1----:R-:W-:Y:S01]  /*8520*/  IMAD R6, R5, 0x2000, R14.reuse ;  /* 0x0000200005067824 */ /* 0x102fe200078e020e */
[----:B------:R-:W-:Y:S01]  /*8530*/  R2UR UR22, R9 ;  /* 0x00000000091672ca */ /* 0x000fe200000e0000 */
[----:B------:R-:W-:Y:S01]  /*8540*/  IMAD R14, R5, 0x4000, R14 ;  /* 0x00004000050e7824 */ /* 0x000fe200078e020e */
[----:B------:R-:W-:Y:S01]  /*8550*/  R2UR UR9, R13 ;  /* 0x000000000d0972ca */ /* 0x000fe200000e0000 */
[----:B------:R-:W-:Y:S01]  /*8560*/  VIADD R16, R16, 0xffffffff ;  /* 0xffffffff10107836 */ /* 0x000fe20000000000 */
[----:B------:R-:W-:Y:S01]  /*8570*/  R2UR UR8, R6 ;  /* 0x00000000060872ca */ /* 0x000fe200000e0000 */
[----:B------:R-:W-:Y:S01]  /*8580*/  UIADD3 UR16, UP0, UR24, 0xf0, URZ ;  /* 0x000000f018107890 */ /* 0x000fe2000ff1e03f */
[----:B------:R-:W-:Y:S01]  /*8590*/  R2UR UR11, R14 ;  /* 0x000000000e0b72ca */ /* 0x000fe200000e0000 */
[----:B------:R-:W-:Y:S01]  /*85a0*/  UIADD3 UR28, UP1, UR24, 0x1f0, URZ ;  /* 0x000001f0181c7890 */ /* 0x000fe2000ff3e03f */
[----:B------:R-:W-:Y:S01]  /*85b0*/  R2UR UR10, R15 ;  /* 0x000000000f0a72ca */ /* 0x000fe200000e0000 */
[----:B------:R-:W-:Y:S01]  /*85c0*/  UIADD3.X UR17, URZ, UR25, URZ, UP0, !UPT ;  /* 0x000000193f117290 */ /* 0x000fe200087fe43f */
[----:B------:R-:W-:Y:S01]  /*85d0*/  R2UR UR12, R0 ;  /* 0x00000000000c72ca */ /* 0x000fe200000e0000 */
[----:B------:R-:W-:Y:S01]  /*85e0*/  VIADD R5, R5, 0x1 ;  /* 0x0000000105057836 */ /* 0x000fe20000000000 */
[----:B------:R-:W-:Y:S01]  /*85f0*/  R2UR UR23, R8 ;  /* 0x00000000081772ca */ /* 0x000fe200000e0000 */
[----:B------:R-:W-:Y:S01]  /*8600*/  UIADD3.X UR29, URZ, UR25, URZ, UP1, !UPT ;  /* 0x000000193f1d7290 */ /* 0x000fe20008ffe43f */
[----:B------:R-:W-:Y:S01]  /*8610*/  ISETP.GT.AND P2, PT, R16, 0x1, PT ;  /* 0x000000011000780c */ /* 0x000fe20003f44270 */
[----:B------:R-:W-:Y:S01]  /*8620*/  UMOV UR18, 0x0 ;  /* 0x0000000000127882 */ /* 0x000fe20000000000 */
[----:B------:R-:W-:Y:S01]  /*8630*/  UMOV UR19, 0x10000000 ;  /* 0x1000000000137882 */ /* 0x000fe20000000000 */
[----:B------:R-:W-:Y:S01]  /*8640*/  UIADD3 UR8, UR8, 0x100, URZ ;  /* 0x0000010008087890 */ /* 0x000fe2000fffe03f */
[----:B------:R-:W-:Y:S01]  /*8650*/  ISETP.NE.AND P1, PT, R5, 0x2, PT ;  /* 0x000000020500780c */ /* 0x000fe20003f25270 */
[----:B------:R-:W-:Y:S01]  /*8660*/  UIADD3 UR15, UR11, 0x4100, URZ ;  /* 0x000041000b0f7890 */ /* 0x000fe2000fffe03f */
[----:B------:R-:W-:-:S02]  /*8670*/  VIADD R15, R15, 0x80 ;  /* 0x000000800f0f7836 */ /* 0x000fc40000000000 */
[----:B------:R-:W-:Y:S01]  /*8680*/  UMOV UR11, UR22 ;  /* 0x00000016000b7c82 */ /* 0x000fe20008000000 */
[----:B------:R-:W-:Y:S02]  /*8690*/  SEL R7, RZ, 0x1, P1 ;  /* 0x00000001ff077807 */ /* 0x000fe40000800000 */
[----:B------:R-:W-:Y:S01]  /*86a0*/  SEL R5, R5, RZ, P1 ;  /* 0x000000ff05057207 */ /* 0x000fe20000800000 */
[----:B------:R0:W-:Y:S01]  /*86b0*/  UTMALDG.3D [UR8], [UR16], desc[UR18] ;  /* 0x00001208100075b4 */ /* 0x0001e20008011000 */
[----:B------:R-:W-:Y:S01]  /*86c0*/  LOP3.LUT R4, R4, R7, RZ, 0x3c, !PT ;  /* 0x0000000704047212 */ /* 0x000fe200078e3cff */
[----:B0-----:R-:W-:Y:S01]  /*86d0*/  UMOV UR8, UR15 ;  /* 0x0000000f00087c82 */ /* 0x001fe20008000000 */
[----:B------:R-:W-:Y:S02]  /*86e0*/  UMOV UR11, UR23 ;  /* 0x00000017000b7c82 */ /* 0x000fe40008000000 */
[----:B------:R0:W-:Y:S02]  /*86f0*/  UTMALDG.3D [UR8], [UR28], desc[UR18] ;  /* 0x000012081c0075b4 */ /* 0x0001e40008011000 */
[----:B0-----:R-:W-:Y:S05]  /*8700*/  @P2 BRA `(.L_x_176) ;  /* 0xfffffffc00442947 */ /* 0x001fea000383ffff */
.L_x_172:
[----:B------:R-:W-:Y:S05]  /*8710*/  BSYNC B1 ;  /* 0x0000000000017941 */ /* 0x000fea0003800000 */
.L_x_171:
[----:B------:R-:W-:Y:S01]  /*8720*/  LOP3.LUT P4, RZ, R12, 0xff, RZ, 0xc0, !PT ;  /* 0x000000ff0cff7812 */ /* 0x000fe2000788c0ff */
[----:B------:R-:W-:Y:S01]  /*8730*/  VIADD R11, R11, UR14 ;  /* 0x0000000e0b0b7c36 */ /* 0x000fe20008000000 */
[----:B------:R-:W-:Y:S01]  /*8740*/  ULDC.64 UR8, c[0x0][0x650] ;  /* 0x0001940000087ab9 */ /* 0x000fe20000000a00 */
[----:B------:R-:W-:Y:S01]  /*8750*/  BSSY B1, `(.L_x_177) ;  /* 0x000006e000017945 */ /* 0x000fe20003800000 */
[----:B------:R-:W-:Y:S02]  /*8760*/  PRMT R6, RZ, 0x7610, R6 ;  /* 0x00007610ff067816 */ /* 0x000fe40000000006 */
[----:B------:R-:W-:Y:S02]  /*8770*/  SHF.R.U32.HI R0, RZ, 0x1, R11 ;  /* 0x00000001ff007819 */ /* 0x000fe4000001160b */
[----:B------:R-:W-:Y:S02]  /*8780*/  ISETP.GT.U32.AND P1, PT, R11, 0x1, PT ;  /* 0x000000010b00780c */ /* 0x000fe40003f24070 */
[----:B------:R-:W-:-:S02]  /*8790*/  LOP3.LUT R0, R0, 0x1, RZ, 0xc0, !PT ;  /* 0x0000000100007812 */ /* 0x000fc400078ec0ff */
[----:B------:R-:W-:Y:S01]  /*87a0*/  LOP3.LUT R11, R11, 0x1, RZ, 0xc0, !PT ;  /* 0x000000010b0b7812 */ /* 0x000fe200078ec0ff */
[----:B------:R-:W0:Y:S01]  /*87b0*/  @P4 S2R R5, SR_CgaCtaId ;  /* 0x0000000000054919 */ /* 0x000e220000008800 */
[----:B------:R-:W-:Y:S02]  /*87c0*/  @P4 MOV R4, 0x400 ;  /* 0x0000040000044802 */ /* 0x000fe40000000f00 */
[----:B------:R-:W-:Y:S02]  /*87d0*/  ISETP.NE.U32.AND P2, PT, R0, 0x1, PT ;  /* 0x000000010000780c */ /* 0x000fe40003f45070 */
[----:B------:R-:W-:Y:S02]  /*87e0*/  PRMT R12, RZ, 0x7610, R12 ;  /* 0x00007610ff0c7816 */ /* 0x000fe4000000000c */
[----:B0-----:R-:W-:Y:S01]  /*87f0*/  @P4 LEA R4, R5, R4, 0x18 ;  /* 0x0000000405044211 */ /* 0x001fe200078ec0ff */
[----:B------:R-:W-:-:S03]  /*8800*/  IMAD.U32 R5, RZ, RZ, UR14 ;  /* 0x0000000eff057e24 */ /* 0x000fc6000f8e00ff */
[----:B------:R0:W-:Y:S01]  /*8810*/  @P4 SYNCS.ARRIVE.TRANS64.A1T0 RZ, [R4+URZ+0x58], RZ ;  /* 0x000058ff04ff49a7 */ /* 0x0001e2000810003f */
[----:B------:R-:W-:Y:S02]  /*8820*/  IADD3 R2, P4, R2, UR20, RZ ;  /* 0x0000001402027c10 */ /* 0x000fe4000ff9e0ff */
[----:B------:R-:W-:Y:S02]  /*8830*/  ISETP.LT.U32.AND P1, PT, R5, 0x2, P1 ;  /* 0x000000020500780c */ /* 0x000fe40000f21070 */
[----:B------:R-:W-:Y:S02]  /*8840*/  IADD3.X R3, R3, UR7, RZ, P4, !PT ;  /* 0x0000000703037c10 */ /* 0x000fe4000a7fe4ff */
[----:B------:R-:W-:Y:S01]  /*8850*/  ISETP.GE.U32.AND P4, PT, R2, UR8, PT ;  /* 0x0000000802007c0c */ /* 0x000fe2000bf86070 */
[----:B0-----:R-:W-:Y:S01]  /*8860*/  IMAD.MOV.U32 R4, RZ, RZ, -0x1 ;  /* 0xffffffffff047424 */ /* 0x001fe200078e00ff */
[----:B------:R-:W-:Y:S02]  /*8870*/  ISETP.GT.U32.AND P2, PT, R5, 0x1, !P2 ;  /* 0x000000010500780c */ /* 0x000fe40005744070 */
[----:B------:R-:W-:-:S02]  /*8880*/  SEL R5, RZ, 0x1, !P1 ;  /* 0x00000001ff057807 */ /* 0x000fc40004800000 */
[----:B------:R-:W-:Y:S02]  /*8890*/  ISETP.GE.U32.AND.EX P1, PT, R3, UR9, PT, P4 ;  /* 0x0000000903007c0c */ /* 0x000fe4000bf26140 */
[----:B------:R-:W-:-:S04]  /*88a0*/  SEL R0, RZ, 0x1, !P2 ;  /* 0x00000001ff007807 */ /* 0x000fc80005000000 */
[----:B------:R-:W-:Y:S01]  /*88b0*/  LOP3.LUT R10, R0, R10, R5, 0x96, !PT ;  /* 0x0000000a000a7212 */ /* 0x000fe200078e9605 */
[----:B------:R-:W-:Y:S02]  /*88c0*/  IMAD.MOV.U32 R5, RZ, RZ, -0x1 ;  /* 0xffffffffff057424 */ /* 0x000fe400078e00ff */
[----:B------:R-:W-:-:S04]  /*88d0*/  IMAD.MOV.U32 R0, RZ, RZ, -0x1 ;  /* 0xffffffffff007424 */ /* 0x000fc800078e00ff */
[----:B------:R-:W-:Y:S05]  /*88e0*/  @P1 BRA `(.L_x_178) ;  /* 0x0000000400501947 */ /* 0x000fea0003800000 */
[----:B------:R-:W0:Y:S01]  /*88f0*/  S2UR UR8, SR_CTAID.X ;  /* 0x00000000000879c3 */ /* 0x000e220000002500 */
[----:B------:R-:W-:Y:S01]  /*8900*/  ULDC.64 UR10, c[0x0][0x628] ;  /* 0x00018a00000a7ab9 */ /* 0x000fe20000000a00 */
[----:B------:R-:W-:Y:S01]  /*8910*/  ULDC UR9, c[0x0][0x150] ;  /* 0x0000540000097ab9 */ /* 0x000fe20000000800 */
[----:B------:R-:W-:Y:S01]  /*8920*/  ISETP.NE.U32.AND P1, PT, RZ, UR10, PT ;  /* 0x0000000aff007c0c */ /* 0x000fe2000bf25070 */
[----:B------:R-:W-:Y:S01]  /*8930*/  ULDC UR12, c[0x0][0x630] ;  /* 0x00018c00000c7ab9 */ /* 0x000fe20000000800 */
[----:B------:R-:W-:Y:S01]  /*8940*/  ULDC UR16, c[0x0][0x154] ;  /* 0x0000550000107ab9 */ /* 0x000fe20000000800 */
[----:B------:R-:W-:Y:S01]  /*8950*/  IMAD.MOV.U32 R4, RZ, RZ, R2 ;  /* 0x000000ffff047224 */ /* 0x000fe200078e0002 */
[----:B------:R-:W-:Y:S01]  /*8960*/  ISETP.NE.AND.EX P1, PT, RZ, UR11, PT, P1 ;  /* 0x0000000bff007c0c */ /* 0x000fe2000bf25310 */
[----:B------:R-:W1:Y:S01]  /*8970*/  S2UR UR15, SR_CTAID.Y ;  /* 0x00000000000f79c3 */ /* 0x000e620000002600 */
[----:B------:R-:W-:Y:S01]  /*8980*/  IMAD.MOV.U32 R5, RZ, RZ, R3 ;  /* 0x000000ffff057224 */ /* 0x000fe200078e0003 */
[----:B0-----:R-:W-:-:S05]  /*8990*/  I2FP.F32.U32 R0, UR8 ;  /* 0x0000000800007c45 */ /* 0x001fca0008201000 */
[----:B------:R-:W-:-:S05]  /*89a0*/  FMUL R14, R0, UR9 ;  /* 0x00000009000e7c20 */ /* 0x000fca0008400000 */
[----:B------:R-:W-:Y:S05]  /*89b0*/  @!P1 BRA `(.L_x_179) ;  /* 0x0000000000289947 */ /* 0x000fea0003800000 */
[----:B------:R-:W-:Y:S02]  /*89c0*/  ULDC UR9, c[0x0][0x634] ;  /* 0x00018d0000097ab9 */ /* 0x000fe40000000800 */
[----:B------:R-:W-:-:S05]  /*89d0*/  IADD3 R9, P1, R2, UR9, RZ ;  /* 0x0000000902097c10 */ /* 0x000fca000ff3e0ff */
[----:B------:R-:W-:-:S04]  /*89e0*/  IMAD.X R13, RZ, RZ, R3, P1 ;  /* 0x000000ffff0d7224 */ /* 0x000fc800008e0603 */
[----:B------:R-:W-:-:S04]  /*89f0*/  IMAD.WIDE.U32 R6, R13, UR10, RZ ;  /* 0x0000000a0d067c25 */ /* 0x000fc8000f8e00ff */
[----:B------:R-:W-:-:S04]  /*8a00*/  IMAD.WIDE.U32 R6, P1, R9, UR11, R6 ;  /* 0x0000000b09067c25 */ /* 0x000fc8000f820006 */
[----:B------:R-:W-:-:S04]  /*8a10*/  IMAD.WIDE.U32 R8, R9, UR10, RZ ;  /* 0x0000000a09087c25 */ /* 0x000fc8000f8e00ff */
[----:B------:R-:W-:Y:S01]  /*8a20*/  IMAD.X R5, RZ, RZ, RZ, P1 ;  /* 0x000000ffff057224 */ /* 0x000fe200008e06ff */
[----:B------:R-:W-:Y:S01]  /*8a30*/  IADD3 RZ, P1, R9, R6, RZ ;  /* 0x0000000609ff7210 */ /* 0x000fe20007f3e0ff */
[----:B------:R-:W-:-:S04]  /*8a40*/  IMAD.MOV.U32 R4, RZ, RZ, R7 ;  /* 0x000000ffff047224 */ /* 0x000fc800078e0007 */
[----:B------:R-:W-:-:S08]  /*8a50*/  IMAD.WIDE.U32.X R4, R13, UR11, R4, P1 ;  /* 0x0000000b0d047c25 */ /* 0x000fd000088e0404 */
.L_x_179:
[--C-:B------:R-:W-:Y:S01]  /*8a60*/  SHF.R.U64 R0, R4, UR12, R5.reuse ;  /* 0x0000000c04007c19 */ /* 0x100fe20008001205 */
[----:B------:R-:W0:Y:S01]  /*8a70*/  F2I.U32.TRUNC.NTZ R14, R14 ;  /* 0x0000000e000e7305 */ /* 0x000e22000020f000 */
[----:B------:R-:W-:Y:S01]  /*8a80*/  SHF.R.U32.HI R4, RZ, UR12, R5 ;  /* 0x0000000cff047c19 */ /* 0x000fe20008011605 */
[----:B------:R-:W-:Y:S01]  /*8a90*/  ULDC.64 UR10, c[0x0][0x620] ;  /* 0x00018800000a7ab9 */ /* 0x000fe20000000a00 */
[----:B------:R-:W-:Y:S01]  /*8aa0*/  IADD3 R7, P1, RZ, -R0, RZ ;  /* 0x80000000ff077210 */ /* 0x000fe20007f3e0ff */
[----:B------:R-:W2:Y:S01]  /*8ab0*/  LDC R16, c[0x0][0x610] ;  /* 0x00018400ff107b82 */ /* 0x000ea20000000800 */
[----:B-1----:R-:W-:Y:S01]  /*8ac0*/  I2FP.F32.U32 R6, UR15 ;  /* 0x0000000f00067c45 */ /* 0x002fe20008201000 */
[----:B------:R-:W-:Y:S01]  /*8ad0*/  ULDC UR12, c[0x0][0x658] ;  /* 0x00019600000c7ab9 */ /* 0x000fe20000000800 */
[----:B------:R-:W-:Y:S01]  /*8ae0*/  ULDC UR18, c[0x0][0x648] ;  /* 0x0001920000127ab9 */ /* 0x000fe20000000800 */
[----:B------:R-:W-:Y:S02]  /*8af0*/  IMAD.X R4, RZ, RZ, ~R4, P1 ;  /* 0x000000ffff047224 */ /* 0x000fe400008e0e04 */
[----:B------:R-:W-:Y:S01]  /*8b00*/  FMUL R8, R6, UR16 ;  /* 0x0000001006087c20 */ /* 0x000fe20008400000 */
[----:B------:R-:W-:Y:S01]  /*8b10*/  ULDC.64 UR16, c[0x0][0x640] ;  /* 0x0001900000107ab9 */ /* 0x000fe20000000a00 */
[----:B------:R-:W-:Y:S01]  /*8b20*/  IMAD R6, R4, UR10, RZ ;  /* 0x0000000a04067c24 */ /* 0x000fe2000f8e02ff */
[----:B------:R-:W-:Y:S01]  /*8b30*/  ISETP.NE.U32.AND P1, PT, RZ, UR16, PT ;  /* 0x00000010ff007c0c */ /* 0x000fe2000bf25070 */
[C---:B------:R-:W-:Y:S01]  /*8b40*/  IMAD.WIDE.U32 R4, R7.reuse, UR10, R2 ;  /* 0x0000000a07047c25 */ /* 0x040fe2000f8e0002 */
[----:B0-----:R-:W-:Y:S01]  /*8b50*/  R2UR UR9, R14 ;  /* 0x000000000e0972ca */ /* 0x001fe200000e0000 */
[----:B------:R-:W0:Y:S01]  /*8b60*/  F2I.U32.TRUNC.NTZ R8, R8 ;  /* 0x0000000800087305 */ /* 0x000e22000020f000 */
[----:B------:R-:W-:Y:S01]  /*8b70*/  ULDC UR10, c[0x0][0x618] ;  /* 0x00018600000a7ab9 */ /* 0x000fe20000000800 */
[----:B------:R-:W-:Y:S01]  /*8b80*/  IMAD R7, R7, UR11, R6 ;  /* 0x0000000b07077c24 */ /* 0x000fe2000f8e0206 */
[----:B------:R-:W-:-:S03]  /*8b90*/  ISETP.NE.AND.EX P1, PT, RZ, UR17, PT, P1 ;  /* 0x00000011ff007c0c */ /* 0x000fc6000bf25310 */
[----:B------:R-:W-:-:S05]  /*8ba0*/  IMAD.IADD R5, R5, 0x1, R7 ;  /* 0x0000000105057824 */ /* 0x000fca00078e0207 */
[--C-:B------:R-:W-:Y:S02]  /*8bb0*/  SHF.R.U64 R14, R4, UR10, R5.reuse ;  /* 0x0000000a040e7c19 */ /* 0x100fe40008001205 */
[----:B------:R-:W-:Y:S01]  /*8bc0*/  SHF.R.U32.HI R5, RZ, UR10, R5 ;  /* 0x0000000aff057c19 */ /* 0x000fe20008011605 */
[----:B------:R-:W-:Y:S01]  /*8bd0*/  ULDC UR10, c[0x0][0x608] ;  /* 0x00018200000a7ab9 */ /* 0x000fe20000000800 */
[----:B0-----:R-:W-:Y:S02]  /*8be0*/  R2UR UR11, R8 ;  /* 0x00000000080b72ca */ /* 0x001fe400000e0000 */
[--C-:B------:R-:W-:Y:S02]  /*8bf0*/  SHF.R.U64 R15, R14, UR10, R5.reuse ;  /* 0x0000000a0e0f7c19 */ /* 0x100fe40008001205 */
[----:B------:R-:W-:Y:S01]  /*8c00*/  SHF.R.U32.HI R4, RZ, UR10, R5 ;  /* 0x0000000aff047c19 */ /* 0x000fe20008011605 */
[----:B------:R-:W-:-:S03]  /*8c10*/  UIADD3 UR10, -UR9, URZ, URZ ;  /* 0x0000003f090a7290 */ /* 0x000fc6000fffe13f */
[--C-:B------:R-:W-:Y:S01]  /*8c20*/  SHF.R.U64 R17, R15, UR12, R4.reuse ;  /* 0x0000000c0f117c19 */ /* 0x100fe20008001204 */
[----:B------:R-:W-:Y:S01]  /*8c30*/  ULDC UR9, c[0x0][0x144] ;  /* 0x0000510000097ab9 */ /* 0x000fe20000000800 */
[----:B------:R-:W-:-:S03]  /*8c40*/  SHF.R.U32.HI R5, RZ, UR12, R4 ;  /* 0x0000000cff057c19 */ /* 0x000fc60008011604 */
[----:B------:R-:W-:Y:S01]  /*8c50*/  IMAD.MOV.U32 R4, RZ, RZ, R17 ;  /* 0x000000ffff047224 */ /* 0x000fe200078e0011 */
[----:B------:R-:W-:Y:S06]  /*8c60*/  @!P1 BRA `(.L_x_180) ;  /* 0x0000000000289947 */ /* 0x000fec0003800000 */
        /* <DEDUP_REMOVED lines=10> */
.L_x_180:
[----:B------:R-:W-:Y:S01]  /*8d10*/  UIADD3 UR11, -UR11, URZ, URZ ;  /* 0x0000003f0b0b7290 */ /* 0x000fe2000fffe13f */
[----:B------:R-:W-:Y:S01]  /*8d20*/  SHF.R.U64 R5, R4, UR18, R5 ;  /* 0x0000001204057c19 */ /* 0x000fe20008001205 */
[----:B------:R-:W-:Y:S01]  /*8d30*/  UIMAD UR8, UR9, UR10, UR8 ;  /* 0x0000000a090872a4 */ /* 0x000fe2000f8e0208 */
[----:B------:R-:W-:Y:S02]  /*8d40*/  LOP3.LUT R4, R15, UR6, RZ, 0xc0, !PT ;  /* 0x000000060f047c12 */ /* 0x000fe4000f8ec0ff */
[----:B------:R-:W-:Y:S01]  /*8d50*/  ULDC UR9, c[0x0][0x148] ;  /* 0x0000520000097ab9 */ /* 0x000fe20000000800 */
[----:B------:R-:W-:Y:S01]  /*8d60*/  IMAD.MOV R6, RZ, RZ, -R5 ;  /* 0x000000ffff067224 */ /* 0x000fe200078e0a05 */
[----:B------:R-:W-:Y:S01]  /*8d70*/  @UP2 UIMAD UR8, UR9, UR11, UR15 ;  /* 0x0000000b090822a4 */ /* 0x000fe2000f8e020f */
[----:B------:R-:W-:Y:S01]  /*8d80*/  IMAD R5, R5, UR5, R4 ;  /* 0x0000000505057c24 */ /* 0x000fe2000f8e0204 */
[----:B------:R-:W-:Y:S01]  /*8d90*/  LOP3.LUT R7, R14, UR4, RZ, 0xc0, !PT ;  /* 0x000000040e077c12 */ /* 0x000fe2000f8ec0ff */
[----:B------:R-:W-:Y:S01]  /*8da0*/  ULDC UR9, c[0x0][0x638] ;  /* 0x00018e0000097ab9 */ /* 0x000fe20000000800 */
[----:B------:R-:W-:Y:S01]  /*8db0*/  PLOP3.LUT P1, PT, PT, PT, UP2, 0x80, 0x0 ;  /* 0x000000000000781c */ /* 0x000fe20003f2f028 */
[----:B------:R-:W-:-:S02]  /*8dc0*/  IMAD R4, R6, UR9, R17 ;  /* 0x0000000906047c24 */ /* 0x000fc4000f8e0211 */
[----:B--2---:R-:W-:Y:S01]  /*8dd0*/  IMAD R5, R5, R16, UR8 ;  /* 0x0000000805057e24 */ /* 0x004fe2000f8e0210 */
[----:B------:R-:W-:Y:S01]  /*8de0*/  ULDC UR8, c[0x0][0x600] ;  /* 0x0001800000087ab9 */ /* 0x000fe20000000800 */
[----:B------:R-:W-:Y:S02]  /*8df0*/  IMAD.MOV.U32 R6, RZ, RZ, 0x1 ;  /* 0x00000001ff067424 */ /* 0x000fe400078e00ff */
[----:B------:R-:W-:-:S05]  /*8e00*/  IMAD R8, R4, UR8, R7 ;  /* 0x0000000804087c24 */ /* 0x000fca000f8e0207 */
[----:B------:R-:W-:Y:S02]  /*8e10*/  SEL R4, R8, R5, !P1 ;  /* 0x0000000508047207 */ /* 0x000fe40004800000 */
[----:B------:R-:W-:-:S07]  /*8e20*/  SEL R5, R5, R8, !P1 ;  /* 0x0000000805057207 */ /* 0x000fce0004800000 */
.L_x_178:
[----:B------:R-:W-:Y:S05]  /*8e30*/  BSYNC B1 ;  /* 0x0000000000017941 */ /* 0x000fea0003800000 */
.L_x_177:
[----:B------:R-:W-:-:S13]  /*8e40*/  LOP3.LUT P1, RZ, R6, 0xff, RZ, 0xc0, !PT ;  /* 0x000000ff06ff7812 */ /* 0x000fda000782c0ff */
[----:B------:R-:W-:Y:S05]  /*8e50*/  @P1 BRA `(.L_x_181) ;  /* 0xfffffff4003c1947 */ /* 0x000fea000383ffff */
[----:B------:R-:W-:Y:S05]  /*8e60*/  BSYNC B0 ;  /* 0x0000000000007941 */ /* 0x000fea0003800000 */
.L_x_169:
[----:B------:R-:W-:-:S03]  /*8e70*/  UMOV UR8, 0xffffffff ;  /* 0xffffffff00087882 */ /* 0x000fc60000000000 */
[----:B------:R-:W-:Y:S05]  /*8e80*/  BRA.DIV UR8, `(.L_x_182) ;  /* 0x0000000608007947 */ /* 0x000fea000b800000 */
[----:B------:R-:W-:-:S13]  /*8e90*/  ELECT P0, URZ, PT ;  /* 0x00000000003f782f */ /* 0x000fda0003800000 */
.L_x_196:
[----:B------:R-:W-:Y:S04]  /*8ea0*/  BSSY B0, `(.L_x_183) ;  /* 0x000001a000007945 */ /* 0x000fe80003800000 */
[----:B------:R-:W-:Y:S05]  /*8eb0*/  @!P0 BRA `(.L_x_184) ;  /* 0x0000000000608947 */ /* 0x000fea0003800000 */
[----:B------:R-:W-:-:S04]  /*8ec0*/  ULOP3.LUT UR8, UR13, 0x2, URZ, 0xfc, !UPT ;  /* 0x000000020d087892 */ /* 0x000fc8000f8efc3f */
[----:B------:R-:W-:-:S06]  /*8ed0*/  UISETP.NE.AND UP0, UPT, UR8, 0x3, UPT ;  /* 0x000000030800788c */ /* 0x000fcc000bf05270 */
[----:B------:R-:W-:-:S13]  /*8ee0*/  PLOP3.LUT P0, PT, PT, PT, UP0, 0x80, 0x0 ;  /* 0x000000000000781c */ /* 0x000fda0003f0f008 */
[----:B------:R-:W-:Y:S05]  /*8ef0*/  @!P0 BRA `(.L_x_185) ;  /* 0x0000000000048947 */ /* 0x000fea0003800000 */
[----:B------:R-:W-:Y:S01]  /*8f00*/  BPT.TRAP 0x1 ;  /* 0x000000040000795c */ /* 0x000fe20000300000 */
.L_x_185:
[----:B------:R-:W0:Y:S01]  /*8f10*/  S2R R3, SR_CgaCtaId ;  /* 0x0000000000037919 */ /* 0x000e220000008800 */
[----:B------:R-:W-:Y:S02]  /*8f20*/  MOV R0, 0x400 ;  /* 0x0000040000007802 */ /* 0x000fe40000000f00 */
[----:B------:R-:W-:Y:S02]  /*8f30*/  SHF.L.U32 R2, R10, 0x1f, RZ ;  /* 0x0000001f0a027819 */ /* 0x000fe400000006ff */
[----:B0-----:R-:W-:-:S05]  /*8f40*/  LEA R0, R3, R0, 0x18 ;  /* 0x0000000003007211 */ /* 0x001fca00078ec0ff */
[----:B------:R-:W-:-:S04]  /*8f50*/  VIADD R0, R0, 0x10 ;  /* 0x0000001000007836 */ /* 0x000fc80000000000 */
[C---:B------:R-:W-:Y:S02]  /*8f60*/  IMAD R5, R11.reuse, 0x8, R0 ;  /* 0x000000080b057824 */ /* 0x040fe400078e0200 */
[----:B------:R-:W-:Y:S02]  /*8f70*/  VIADD R11, R11, 0x1 ;  /* 0x000000010b0b7836 */ /* 0x000fe40000000000 */
[----:B------:R-:W0:Y:S03]  /*8f80*/  SYNCS.PHASECHK.TRANS64.TRYWAIT P0, [R5+URZ], R2 ;  /* 0x00000002050075a7 */ /* 0x000e26000800017f */
[----:B------:R-:W-:-:S04]  /*8f90*/  ISETP.NE.AND P1, PT, R11, 0x2, PT ;  /* 0x000000020b00780c */ /* 0x000fc80003f25270 */
[----:B------:R-:W-:Y:S02]  /*8fa0*/  SEL R3, RZ, 0x1, P1 ;  /* 0x00000001ff037807 */ /* 0x000fe40000800000 */
[----:B------:R-:W-:Y:S02]  /*8fb0*/  SEL R11, R11, RZ, P1 ;  /* 0x000000ff0b0b7207 */ /* 0x000fe40000800000 */
[----:B------:R-:W-:Y:S01]  /*8fc0*/  LOP3.LUT R3, R10, R3, RZ, 0x3c, !PT ;  /* 0x000000030a037212 */ /* 0x000fe200078e3cff */
[----:B0-----:R-:W-:Y:S06]  /*8fd0*/  @!P0 BRA `(.L_x_186) ;  /* 0x0000000000d08947 */ /* 0x001fec0003800000 */
.L_x_197:
[----:B------:R-:W-:Y:S01]  /*8fe0*/  IMAD R11, R11, 0x8, R0 ;  /* 0x000000080b0b7824 */ /* 0x000fe200078e0200 */
[----:B------:R-:W-:-:S07]  /*8ff0*/  SHF.L.U32 R0, R3, 0x1f, RZ ;  /* 0x0000001f03007819 */ /* 0x000fce00000006ff */
.L_x_187:
[----:B-1----:R1:W2:Y:S02]  /*9000*/  SYNCS.PHASECHK.TRANS64.TRYWAIT P0, [R11+URZ], R0 ;  /* 0x000000000b0075a7 */ /* 0x0022a4000800017f */
[----:B--2---:R-:W-:Y:S05]  /*9010*/  @!P0 NANOSLEEP.SYNCS 0x989680 ;  /* 0x009896800000895d */ /* 0x004fea0003900000 */
[----:B------:R-:W2:Y:S02]  /*9020*/  @!P0 SYNCS.PHASECHK.TRANS64 P0, [R11+URZ], R0 ;  /* 0x000000000b0085a7 */ /* 0x000ea4000800007f */
[----:B--2---:R-:W-:Y:S05]  /*9030*/  @!P0 BRA `(.L_x_187) ;  /* 0xfffffffc00f08947 */ /* 0x004fea000383ffff */
.L_x_184:
[----:B------:R-:W-:Y:S05]  /*9040*/  BSYNC B0 ;  /* 0x0000000000007941 */ /* 0x000fea0003800000 */
.L_x_183:
[----:B------:R-:W-:Y:S05]  /*9050*/  EXIT ;  /* 0x000000000000794d */ /* 0x000fea0003800000 */
.L_x_14:
[----:B0-----:R0:W2:Y:S02]  /*9060*/  SYNCS.PHASECHK.TRANS64.TRYWAIT P0, [R13+URZ+-0x8], R10 ;  /* 0xfffff80a0d0075a7 */ /* 0x0010a4000800017f */
[----:B--2---:R-:W-:Y:S05]  /*9070*/  @!P0 NANOSLEEP.SYNCS 0x989680 ;  /* 0x009896800000895d */ /* 0x004fea0003900000 */
[----:B------:R-:W2:Y:S02]  /*9080*/  @!P0 SYNCS.PHASECHK.TRANS64 P0, [R13+URZ+-0x8], R10 ;  /* 0xfffff80a0d0085a7 */ /* 0x000ea4000800007f */
[----:B--2---:R-:W-:Y:S05]  /*9090*/  @!P0 BRA `(.L_x_14) ;  /* 0xfffffffc00f08947 */ /* 0x004fea000383ffff */
[----:B------:R-:W-:Y:S05]  /*90a0*/  BRA `(.L_x_188) ;  /* 0xffffff8400147947 */ /* 0x000fea000383ffff */
.L_x_19:
[----:B--2---:R-:W-:-:S04]  /*90b0*/  IMAD.U32 R11, RZ, RZ, UR4 ;  /* 0x00000004ff0b7e24 */ /* 0x004fc8000f8e00ff */
[----:B------:R2:W3:Y:S03]  /*90c0*/  SYNCS.PHASECHK.TRANS64.TRYWAIT P0, [R11+URZ], R10 ;  /* 0x0000000a0b0075a7 */ /* 0x0004e6000800017f */
[----:B---3--:R-:W-:Y:S05]  /*90d0*/  @!P0 NANOSLEEP.SYNCS 0x989680 ;  /* 0x009896800000895d */ /* 0x008fea0003900000 */
[----:B------:R-:W3:Y:S02]  /*90e0*/  @!P0 SYNCS.PHASECHK.TRANS64 P0, [R11+URZ], R10 ;  /* 0x0000000a0b0085a7 */ /* 0x000ee4000800007f */
[----:B---3--:R-:W-:Y:S05]  /*90f0*/  @!P0 BRA `(.L_x_19) ;  /* 0xfffffffc00ec8947 */ /* 0x008fea000383ffff */
[----:B------:R-:W-:Y:S05]  /*9100*/  BRA `(.L_x_18) ;  /* 0xffffff8800407947 */ /* 0x000fea000383ffff */
.L_x_25:
[----:B--2---:R-:W-:-:S04]  /*9110*/  IMAD.U32 R146, RZ, RZ, UR16 ;  /* 0x00000010ff927e24 */ /* 0x004fc8000f8e00ff */
[----:B------:R2:W3:Y:S03]  /*9120*/  SYNCS.PHASECHK.TRANS64.TRYWAIT P0, [R146+URZ], R11 ;  /* 0x0000000b920075a7 */ /* 0x0004e6000800017f */
[----:B---3--:R-:W-:Y:S05]  /*9130*/  @!P0 NANOSLEEP.SYNCS 0x989680 ;  /* 0x009896800000895d */ /* 0x008fea0003900000 */
[----:B------:R-:W3:Y:S02]  /*9140*/  @!P0 SYNCS.PHASECHK.TRANS64 P0, [R146+URZ], R11 ;  /* 0x0000000b920085a7 */ /* 0x000ee4000800007f */
[----:B---3--:R-:W-:Y:S05]  /*9150*/  @!P0 BRA `(.L_x_25) ;  /* 0xfffffffc00ec8947 */ /* 0x008fea000383ffff */
[----:B------:R-:W-:Y:S05]  /*9160*/  BRA `(.L_x_24) ;  /* 0xffffff9000a87947 */ /* 0x000fea000383ffff */
.L_x_33:
[----:B0-----:R0:W2:Y:S02]  /*9170*/  SYNCS.PHASECHK.TRANS64.TRYWAIT P0, [R13+URZ+0x8], R10 ;  /* 0x0000080a0d0075a7 */ /* 0x0010a4000800017f */
[----:B--2---:R-:W-:Y:S05]  /*9180*/  @!P0 NANOSLEEP.SYNCS 0x989680 ;  /* 0x009896800000895d */ /* 0x004fea0003900000 */
[----:B------:R-:W2:Y:S02]  /*9190*/  @!P0 SYNCS.PHASECHK.TRANS64 P0, [R13+URZ+0x8], R10 ;  /* 0x0000080a0d0085a7 */ /* 0x000ea4000800007f */
[----:B--2---:R-:W-:Y:S05]  /*91a0*/  @!P0 BRA `(.L_x_33) ;  /* 0xfffffffc00f08947 */ /* 0x004fea000383ffff */
[----:B------:R-:W-:Y:S05]  /*91b0*/  BRA `(.L_x_189) ;  /* 0xffffffa0003c7947 */ /* 0x000fea000383ffff */
.L_x_170:
[----:B------:R-:W-:Y:S01]  /*91c0*/  BSSY B1, `(.L_x_190) ;  /* 0x0000006000017945 */ /* 0x000fe20003800000 */
[----:B------:R-:W-:-:S07]  /*91d0*/  IMAD.MOV.U32 R6, RZ, RZ, -0x1 ;  /* 0xffffffffff067424 */ /* 0x000fce00078e00ff */
[----:B------:R-:W-:Y:S05]  /*91e0*/  WARPSYNC.COLLECTIVE R6, `(.L_x_191) ;  /* 0x00000000060c7348 */ /* 0x000fea0003c00000 */
[----:B------:R-:W-:Y:S02]  /*91f0*/  ELECT P1, UR62, PT ;  /* 0x00000000003e782f */ /* 0x000fe40003820000 */
[----:B------:R-:W-:Y:S01]  /*9200*/  MOV R6, UR62 ;  /* 0x0000003e00067c02 */ /* 0x000fe20008000f00 */
[----:B------:R-:W-:Y:S10]  /*9210*/  ENDCOLLECTIVE ;  /* 0x000000000000791b */ /* 0x000ff40003800000 */
.L_x_191:
[----:B------:R-:W-:Y:S05]  /*9220*/  BSYNC B1 ;  /* 0x0000000000017941 */ /* 0x000fea0003800000 */
.L_x_190:
[----:B------:R-:W-:Y:S05]  /*9230*/  BRA `(.L_x_192) ;  /* 0xfffffff000507947 */ /* 0x000fea000383ffff */
.L_x_173:
[----:B-1----:R1:W2:Y:S02]  /*9240*/  SYNCS.PHASECHK.TRANS64.TRYWAIT P1, [R13+URZ+0x10], R6 ;  /* 0x000010060d0075a7 */ /* 0x0022a4000802017f */
[----:B--2---:R-:W-:Y:S05]  /*9250*/  @!P1 NANOSLEEP.SYNCS 0x989680 ;  /* 0x009896800000995d */ /* 0x004fea0003900000 */
[----:B------:R-:W2:Y:S02]  /*9260*/  @!P1 SYNCS.PHASECHK.TRANS64 P1, [R13+URZ+0x10], R6 ;  /* 0x000010060d0095a7 */ /* 0x000ea4000802007f */
[----:B--2---:R-:W-:Y:S05]  /*9270*/  @!P1 BRA `(.L_x_173) ;  /* 0xfffffffc00f09947 */ /* 0x004fea000383ffff */
[----:B------:R-:W-:Y:S05]  /*9280*/  BRA `(.L_x_193) ;  /* 0xfffffff000847947 */ /* 0x000fea000383ffff */
.L_x_182:
[----:B------:R-:W-:Y:S01]  /*9290*/  BSSY B0, `(.L_x_194) ;  /* 0x0000006000007945 */ /* 0x000fe20003800000 */
[----:B------:R-:W-:-:S07]  /*92a0*/  IMAD.MOV.U32 R6, RZ, RZ, -0x1 ;  /* 0xffffffffff067424 */ /* 0x000fce00078e00ff */
[----:B------:R-:W-:Y:S05]  /*92b0*/  WARPSYNC.COLLECTIVE R6, `(.L_x_195) ;  /* 0x00000000060c7348 */ /* 0x000fea0003c00000 */
[----:B------:R-:W-:Y:S02]  /*92c0*/  ELECT P1, UR62, PT ;  /* 0x00000000003e782f */ /* 0x000fe40003820000 */
[----:B------:R-:W-:Y:S01]  /*92d0*/  MOV R6, UR62 ;  /* 0x0000003e00067c02 */ /* 0x000fe20008000f00 */
[----:B------:R-:W-:Y:S10]  /*92e0*/  ENDCOLLECTIVE ;  /* 0x000000000000791b */ /* 0x000ff40003800000 */
.L_x_195:
[----:B------:R-:W-:Y:S05]  /*92f0*/  BSYNC B0 ;  /* 0x0000000000007941 */ /* 0x000fea0003800000 */
.L_x_194:
[----:B------:R-:W-:Y:S01]  /*9300*/  PLOP3.LUT P0, PT, P1, PT, PT, 0x80, 0x0 ;  /* 0x000000000000781c */ /* 0x000fe20000f0f070 */
[----:B------:R-:W-:-:S12]  /*9310*/  BRA `(.L_x_196) ;  /* 0xfffffff800e07947 */ /* 0x000fd8000383ffff */
.L_x_186:
[----:B0-----:R0:W1:Y:S02]  /*9320*/  SYNCS.PHASECHK.TRANS64.TRYWAIT P0, [R5+URZ], R2 ;  /* 0x00000002050075a7 */ /* 0x001064000800017f */
[----:B-1----:R-:W-:Y:S05]  /*9330*/  @!P0 NANOSLEEP.SYNCS 0x989680 ;  /* 0x009896800000895d */ /* 0x002fea0003900000 */
[----:B------:R-:W1:Y:S02]  /*9340*/  @!P0 SYNCS.PHASECHK.TRANS64 P0, [R5+URZ], R2 ;  /* 0x00000002050085a7 */ /* 0x000e64000800007f */
[----:B-1----:R-:W-:Y:S05]  /*9350*/  @!P0 BRA `(.L_x_186) ;  /* 0xfffffffc00f08947 */ /* 0x002fea000383ffff */
[----:B------:R-:W-:Y:S05]  /*9360*/  BRA `(.L_x_197) ;  /* 0xfffffffc001c7947 */ /* 0x000fea000383ffff */
.L_x_198:
[----:B------:R-:W-:-:S00]  /*9370*/  BRA `(.L_x_198) ;  /* 0xfffffffc00fc7947 */ /* 0x000fc0000383ffff */
[----:B------:R-:W-:-:S00]  /*9380*/  NOP ;  /* 0x0000000000007918 */ /* 0x000fc00000000000 */
[----:B------:R-:W-:-:S00]  /*9390*/  NOP ;  /* 0x0000000000007918 */ /* 0x000fc00000000000 */
[----:B------:R-:W-:-:S00]  /*93a0*/  NOP ;  /* 0x0000000000007918 */ /* 0x000fc00000000000 */
[----:B------:R-:W-:-:S00]  /*93b0*/  NOP ;  /* 0x0000000000007918 */ /* 0x000fc00000000000 */
[----:B------:R-:W-:-:S00]  /*93c0*/  NOP ;  /* 0x0000000000007918 */ /* 0x000fc00000000000 */
[----:B------:R-:W-:-:S00]  /*93d0*/  NOP ;  /* 0x0000000000007918 */ /* 0x000fc00000000000 */
[----:B------:R-:W-:-:S00]  /*93e0*/  NOP ;  /* 0x0000000000007918 */ /* 0x000fc00000000000 */
[----:B------:R-:W-:-:S00]  /*93f0*/  NOP ;  /* 0x0000000000007918 */ /* 0x000fc00000000000 */
.L_x_199:


//--------------------- .nv.shared._ZN7cutlass13device_kernelINS_4gemm6kernel13GemmUniversalIN4cute5tupleIJiiiiEEENS1_10collective13CollectiveMmaINS1_37MainloopSm90TmaGmmaWarpSpecializedFP8ILi2ENS5_IJNS4_1CILi1EEESB_SB_EEENS1_32KernelTmaWarpSpecializedPingpongEEENS5_IJNSA_ILi64EEENSA_ILi128EEESG_EEENS_12float_e5m2_tENS5_IJlSB_lEEESI_SJ_NS4_8TiledMMAINS4_8MMA_AtomIJNS4_4SM904GMMA31MMA_64x128x32_F32E5M2E5M2_SS_TNILNSN_7ScaleInE1ELSP_1EEEEEENS4_6LayoutISC_NS5_IJNSA_ILi0EEEST_ST_EEEEENS5_IJNS4_10UnderscoreESW_SW_EEEEENS4_13SM90_TMA_LOADENS4_14ComposedLayoutINS4_7SwizzleILi3ELi4ELi3EEENS4_18smem_ptr_flag_bitsILi8EEENSS_INS5_IJNSA_ILi8EEESG_EEENS5_IJSG_SB_EEEEEEEvNS4_8identityESZ_S19_vS1A_EENS_8epilogue10collective6detail29Sm90TmaWarpSpecializedAdapterINS1D_15DefaultEpilogueISI_SJ_SJ_NS1C_6thread17LinearCombinationISI_Li1EffLNS1H_9ScaleType4KindE0ELNS_15FloatRoundStyleE2ESI_EENS1_15EpilogueDefaultEEEEEvvEEEEvNT_6ParamsE --------------------------
	.section	.nv.shared._ZN7cutlass13device_kernelINS_4gemm6kernel13GemmUniversalIN4cute5tupleIJiiiiEEENS1_10collective13CollectiveMmaINS1_37MainloopSm90TmaGmmaWarpSpecializedFP8ILi2ENS5_IJNS4_1CILi1EEESB_SB_EEENS1_32KernelTmaWarpSpecializedPingpongEEENS5_IJNSA_ILi64EEENSA_ILi128EEESG_EEENS_12float_e5m2_tENS5_IJlSB_lEEESI_SJ_NS4_8TiledMMAINS4_8MMA_AtomIJNS4_4SM904GMMA31MMA_64x128x32_F32E5M2E5M2_SS_TNILNSN_7ScaleInE1ELSP_1EEEEEENS4_6LayoutISC_NS5_IJNSA_ILi0EEEST_ST_EEEEENS5_IJNS4_10UnderscoreESW_SW_EEEEENS4_13SM90_TMA_LOADENS4_14ComposedLayoutINS4_7SwizzleILi3ELi4ELi3EEENS4_18smem_ptr_flag_bitsILi8EEENSS_INS5_IJNSA_ILi8EEESG_EEENS5_IJSG_SB_EEEEEEEvNS4_8identityESZ_S19_vS1A_EENS_8epilogue10collective6detail29Sm90TmaWarpSpecializedAdapterINS1D_15DefaultEpilogueISI_SJ_SJ_NS1C_6thread17LinearCombinationISI_Li1EffLNS1H_9ScaleType4KindE0ELNS_15FloatRoundStyleE2ESI_EENS1_15EpilogueDefaultEEEEEvvEEEEvNT_6ParamsE,"aw",@nobits
	.sectionflags	@""
	.align	16
	.zero		1024


//--------------------- .nv.shared.reserved.0     --------------------------
	.section	.nv.shared.reserved.0,"aw",@nobits
	.weak		__nv_reservedSMEM_offset_0_alias
	.size		__nv_reservedSMEM_offset_0_alias, 0, 0
	.other		__nv_reservedSMEM_offset_0_alias,@"STO_CUDA_RESERVED_SHARED STV_DEFAULT"
__nv_reservedSMEM_offset_0_alias:
	.zero		0


//--------------------- .nv.global                --------------------------
	.section	.nv.global,"aw",@nobits
.nv.global:
	.type		_ZN40_INTERNAL_cc83ba40_4_k_cu_624fe551_196104cute1_E,@object
	.size		_ZN40_INTERNAL_cc83ba40_4_k_cu_624fe551_196104cute1_E,(_ZN40_INTERNAL_cc83ba40_4_k_cu_624fe551_196104cuda3std3__45__cpo6cbeginE - _ZN40_INTERNAL_cc83ba40_4_k_cu_624fe551_196104cute1_E)
_ZN40_INTERNAL_cc83ba40_4_k_cu_624fe551_196104cute1_E:
	.zero		1
	.type		_ZN40_INTERNAL_cc83ba40_4_k_cu_624fe551_196104cuda3std3__45__cpo6cbeginE,@object
	.size		_ZN40_INTERNAL_cc83ba40_4_k_cu_624fe551_196104cuda3std3__45__cpo6cbeginE,(_ZN40_INTERNAL_cc83ba40_4_k_cu_624fe551_196104cuda3std3__48in_placeE - _ZN40_INTERNAL_cc83ba40_4_k_cu_624fe551_196104cuda3std3__45__cpo6cbeginE)
_ZN40_INTERNAL_cc83ba40_4_k_cu_624fe551_196104cuda3std3__45__cpo6cbeginE:
	.zero		1
	.type		_ZN40_INTERNAL_cc83ba40_4_k_cu_624fe551_196104cuda3std3__48in_placeE,@object
	.size		_ZN40_INTERNAL_cc83ba40_4_k_cu_624fe551_196104cuda3std3__48in_placeE,(_ZN40_INTERNAL_cc83ba40_4_k_cu_624fe551_196104cuda3std6ranges3__45__cpo9iter_moveE - _ZN40_INTERNAL_cc83ba40_4_k_cu_624fe551_196104cuda3std3__48in_placeE)
_ZN40_INTERNAL_cc83ba40_4_k_cu_624fe551_196104cuda3std3__48in_placeE:
	.zero		1
	.type		_ZN40_INTERNAL_cc83ba40_4_k_cu_624fe551_196104cuda3std6ranges3__45__cpo9iter_moveE,@object
	.size		_ZN40_INTERNAL_cc83ba40_4_k_cu_624fe551_196104cuda3std6ranges3__45__cpo9iter_moveE,(_ZN40_INTERNAL_cc83ba40_4_k_cu_624fe551_196104cuda3std3__45__cpo5beginE - _ZN40_INTERNAL_cc83ba40_4_k_cu_624fe551_196104cuda3std6ranges3__45__cpo9iter_moveE)
_ZN40_INTERNAL_cc83ba40_4_k_cu_624fe551_196104cuda3std6ranges3__45__cpo9iter_moveE:
	.zero		1
	.type		_ZN40_INTERNAL_cc83ba40_4_k_cu_624fe551_196104cuda3std3__45__cpo5beginE,@object
	.size		_ZN40_INTERNAL_cc83ba40_4_k_cu_624fe551_196104cuda3std3__45__cpo5beginE,(_ZN40_INTERNAL_cc83ba40_4_k_cu_624fe551_196104cuda3std3__442_GLOBAL__N__cc83ba40_4_k_cu_624fe551_196106ignoreE - _ZN40_INTERNAL_cc83ba40_4_k_cu_624fe551_196104cuda3std3__45__cpo5beginE)
_ZN40_INTERNAL_cc83ba40_4_k_cu_624fe551_196104cuda3std3__45__cpo5beginE:
	.zero		1
	.type		_ZN40_INTERNAL_cc83ba40_4_k_cu_624fe551_196104cuda3std3__442_GLOBAL__N__cc83ba40_4_k_cu_624fe551_196106ignoreE,@object
	.size		_ZN40_INTERNAL_cc83ba40_4_k_cu_624fe551_196104cuda3std3__442_GLOBAL__N__cc83ba40_4_k_cu_624fe551_196106ignoreE,(_ZN40_INTERNAL_cc83ba40_4_k_cu_624fe551_196104cute7productE - _ZN40_INTERNAL_cc83ba40_4_k_cu_624fe551_196104cuda3std3__442_GLOBAL__N__cc83ba40_4_k_cu_624fe551_196106ignoreE)
_ZN40_INTERNAL_cc83ba40_4_k_cu_624fe551_196104cuda3std3__442_GLOBAL__N__cc83ba40_4_k_cu_624fe551_196106ignoreE:
	.zero		1
	.type		_ZN40_INTERNAL_cc83ba40_4_k_cu_624fe551_196104cute7productE,@object
	.size		_ZN40_INTERNAL_cc83ba40_4_k_cu_624fe551_196104cute7productE,(_ZN40_INTERNAL_cc83ba40_4_k_cu_624fe551_196104cuda3std3__45__cpo3endE - _ZN40_INTERNAL_cc83ba40_4_k_cu_624fe551_196104cute7productE)
_ZN40_INTERNAL_cc83ba40_4_k_cu_624fe551_196104cute7productE:
	.zero		1
	.type		_ZN40_INTERNAL_cc83ba40_4_k_cu_624fe551_196104cuda3std3__45__cpo3endE,@object
	.size		_ZN40_INTERNAL_cc83ba40_4_k_cu_624fe551_196104cuda3std3__45__cpo3endE,(_ZN40_INTERNAL_cc83ba40_4_k_cu_624fe551_196104cuda3std3__419piecewise_constructE - _ZN40_INTERNAL_cc83ba40_4_k_cu_624fe551_196104cuda3std3__45__cpo3endE)
_ZN40_INTERNAL_cc83ba40_4_k_cu_624fe551_196104cuda3std3__45__cpo3endE:
	.zero		1
	.type		_ZN40_INTERNAL_cc83ba40_4_k_cu_624fe551_196104cuda3std3__419piecewise_constructE,@object
	.size		_ZN40_INTERNAL_cc83ba40_4_k_cu_624fe551_196104cuda3std3__419piecewise_constructE,(_ZN40_INTERNAL_cc83ba40_4_k_cu_624fe551_196104cuda3std3__45__cpo4cendE - _ZN40_INTERNAL_cc83ba40_4_k_cu_624fe551_196104cuda3std3__419piecewise_constructE)
_ZN40_INTERNAL_cc83ba40_4_k_cu_624fe551_196104cuda3std3__419piecewise_constructE:
	.zero		1
	.type		_ZN40_INTERNAL_cc83ba40_4_k_cu_624fe551_196104cuda3std3__45__cpo4cendE,@object
	.size		_ZN40_INTERNAL_cc83ba40_4_k_cu_624fe551_196104cuda3std3__45__cpo4cendE,(_ZN40_INTERNAL_cc83ba40_4_k_cu_624fe551_196104cuda3std6ranges3__45__cpo4swapE - _ZN40_INTERNAL_cc83ba40_4_k_cu_624fe551_196104cuda3std3__45__cpo4cendE)
_ZN40_INTERNAL_cc83ba40_4_k_cu_624fe551_196104cuda3std3__45__cpo4cendE:
	.zero		1
	.type		_ZN40_INTERNAL_cc83ba40_4_k_cu_624fe551_196104cuda3std6ranges3__45__cpo4swapE,@object
	.size		_ZN40_INTERNAL_cc83ba40_4_k_cu_624fe551_196104cuda3std6ranges3__45__cpo4swapE,(.L_7 - _ZN40_INTERNAL_cc83ba40_4_k_cu_624fe551_196104cuda3std6ranges3__45__cpo4swapE)
_ZN40_INTERNAL_cc83ba40_4_k_cu_624fe551_196104cuda3std6ranges3__45__cpo4swapE:
	.zero		1
.L_7:


//--------------------- .nv.constant0._ZN7cutlass13device_kernelINS_4gemm6kernel13GemmUniversalIN4cute5tupleIJiiiiEEENS1_10collective13CollectiveMmaINS1_37MainloopSm90TmaGmmaWarpSpecializedFP8ILi2ENS5_IJNS4_1CILi1EEESB_SB_EEENS1_32KernelTmaWarpSpecializedPingpongEEENS5_IJNSA_ILi64EEENSA_ILi128EEESG_EEENS_12float_e5m2_tENS5_IJlSB_lEEESI_SJ_NS4_8TiledMMAINS4_8MMA_AtomIJNS4_4SM904GMMA31MMA_64x128x32_F32E5M2E5M2_SS_TNILNSN_7ScaleInE1ELSP_1EEEEEENS4_6LayoutISC_NS5_IJNSA_ILi0EEEST_ST_EEEEENS5_IJNS4_10UnderscoreESW_SW_EEEEENS4_13SM90_TMA_LOADENS4_14ComposedLayoutINS4_7SwizzleILi3ELi4ELi3EEENS4_18smem_ptr_flag_bitsILi8EEENSS_INS5_IJNSA_ILi8EEESG_EEENS5_IJSG_SB_EEEEEEEvNS4_8identityESZ_S19_vS1A_EENS_8epilogue10collective6detail29Sm90TmaWarpSpecializedAdapterINS1D_15DefaultEpilogueISI_SJ_SJ_NS1C_6thread17LinearCombinationISI_Li1EffLNS1H_9ScaleType4KindE0ELNS_15FloatRoundStyleE2ESI_EENS1_15EpilogueDefaultEEEEEvvEEEEvNT_6ParamsE --------------------------
	.section	.nv.constant0._ZN7cutlass13device_kernelINS_4gemm6kernel13GemmUniversalIN4cute5tupleIJiiiiEEENS1_10collective13CollectiveMmaINS1_37MainloopSm90TmaGmmaWarpSpecializedFP8ILi2ENS5_IJNS4_1CILi1EEESB_SB_EEENS1_32KernelTmaWarpSpecializedPingpongEEENS5_IJNSA_ILi64EEENSA_ILi128EEESG_EEENS_12float_e5m2_tENS5_IJlSB_lEEESI_SJ_NS4_8TiledMMAINS4_8MMA_AtomIJNS4_4SM904GMMA31MMA_64x128x32_F32E5M2E5M2_SS_TNILNSN_7ScaleInE1ELSP_1EEEEEENS4_6LayoutISC_NS5_IJNSA_ILi0EEEST_ST_EEEEENS5_IJNS4_10UnderscoreESW_SW_EEEEENS4_13SM90_TMA_LOADENS4_14ComposedLayoutINS4_7SwizzleILi3ELi4ELi3EEENS4_18smem_ptr_flag_bitsILi8EEENSS_INS5_IJNSA_ILi8EEESG_EEENS5_IJSG_SB_EEEEEEEvNS4_8identityESZ_S19_vS1A_EENS_8epilogue10collective6detail29Sm90TmaWarpSpecializedAdapterINS1D_15DefaultEpilogueISI_SJ_SJ_NS1C_6thread17LinearCombinationISI_Li1EffLNS1H_9ScaleType4KindE0ELNS_15FloatRoundStyleE2ESI_EENS1_15EpilogueDefaultEEEEEvvEEEEvNT_6ParamsE,"a",@progbits
	.sectionflags	@""
	.align	4
.nv.constant0._ZN7cutlass13device_kernelINS_4gemm6kernel13GemmUniversalIN4cute5tupleIJiiiiEEENS1_10collective13CollectiveMmaINS1_37MainloopSm90TmaGmmaWarpSpecializedFP8ILi2ENS5_IJNS4_1CILi1EEESB_SB_EEENS1_32KernelTmaWarpSpecializedPingpongEEENS5_IJNSA_ILi64EEENSA_ILi128EEESG_EEENS_12float_e5m2_tENS5_IJlSB_lEEESI_SJ_NS4_8TiledMMAINS4_8MMA_AtomIJNS4_4SM904GMMA31MMA_64x128x32_F32E5M2E5M2_SS_TNILNSN_7ScaleInE1ELSP_1EEEEEENS4_6LayoutISC_NS5_IJNSA_ILi0EEEST_ST_EEEEENS5_IJNS4_10UnderscoreESW_SW_EEEEENS4_13SM90_TMA_LOADENS4_14ComposedLayoutINS4_7SwizzleILi3ELi4ELi3EEENS4_18smem_ptr_flag_bitsILi8EEENSS_INS5_IJNSA_ILi8EEESG_EEENS5_IJSG_SB_EEEEEEEvNS4_8identityESZ_S19_vS1A_EENS_8epilogue10collective6detail29Sm90TmaWarpSpecializedAdapterINS1D_15DefaultEpilogueISI_SJ_SJ_NS1C_6thread17LinearCombinationISI_Li1EffLNS1H_9ScaleType4KindE0ELNS_15FloatRoundStyleE2ESI_EENS1_15EpilogueDefaultEEEEEvvEEEEvNT_6ParamsE:
	.zero		1664


//--------------------- SYMBOLS --------------------------

	.type		.nv.reservedSmem.offset0,@object
	.size		.nv.reservedSmem.offset0,0x4
